	.target	sm_90a

	.elftype	@"ET_EXEC"


//--------------------- .note.nv.tkinfo           --------------------------
	.section	.note.nv.tkinfo,"",@"SHT_NOTE"
	.sectionflags	@"SHF_NOTE_NV_TKINFO"
	.tkinfo
        /*0018*/ 	.word	0x00000002
        /*0030*/ 	.string	""
        /*0030*/ 	.string	"ptxas"
        /*0030*/ 	.string	"Cuda compilation tools, release 13.0, V13.0.88"
        /*0030*/ 	.string	"Build cuda_13.0.r13.0/compiler.36424714_0"
        /*0030*/ 	.string	"-arch sm_90a -m 64 "



//--------------------- .note.nv.cuinfo           --------------------------
	.section	.note.nv.cuinfo,"",@"SHT_NOTE"
	.sectionflags	@"SHF_NOTE_NV_CUINFO"
        /*0018*/ 	.short	0x0002
        /*001a*/ 	.short	0x005a
        /*001c*/ 	.short	0x0082
	.zero		2


//--------------------- .nv.info                  --------------------------
	.section	.nv.info,"",@"SHT_CUDA_INFO"
	.align	4


	//----- nvinfo : EIATTR_REGCOUNT
	.align		4
        /*0000*/ 	.byte	0x04, 0x2f
        /*0002*/ 	.short	(.L_16 - .L_15)
	.align		4
.L_15:
        /*0004*/ 	.word	index@(_ZN7cutlass13device_kernelINS_4gemm6kernel13GemmUniversalIN4cute5tupleIJiiiiEEENS1_10collective13CollectiveMmaINS1_39MainloopSm90TmaGmmaRmemAWarpSpecializedILi4ENS5_IJNS4_1CILi1EEESB_SB_EEENS1_35KernelTmaWarpSpecializedCooperativeEEENS5_IJNSA_ILi256EEENSA_ILi128EEESG_EEENS_12float_e5m2_tENS5_IJlSB_lEEESI_NS5_IJSB_llEEENS4_8TiledMMAINS4_8MMA_AtomIJNS4_4SM904GMMA31MMA_64x128x32_F32E5M2E5M2_RS_TNILNSO_7ScaleInE1ELSQ_1EEEEEENS4_6LayoutINS5_IJNSA_ILi2EEESB_SB_EEENS5_IJSB_NSA_ILi0EEESW_EEEEENS5_IJNS4_10UnderscoreESZ_SZ_EEEEENS4_13SM90_TMA_LOADENS4_14ComposedLayoutINS4_7SwizzleILi3ELi4ELi3EEENS4_18smem_ptr_flag_bitsILi8EEENST_INS5_IJNSA_ILi8EEESG_EEENS5_IJSG_SB_EEEEEEEvNS4_8identityES12_NS13_IS15_S17_NST_INS5_IJSG_S18_EEENS5_IJSB_SG_EEEEEEENS4_9Copy_AtomIJNS4_39AutoVectorizingCopyWithAssumedAlignmentILi128EEESI_EEES1D_EENS_8epilogue10collective6detail29Sm90TmaWarpSpecializedAdapterINS1O_15DefaultEpilogueISI_SJ_SJ_NS1N_6thread17LinearCombinationISI_Li1EffLNS1S_9ScaleType4KindE0ELNS_15FloatRoundStyleE2ESI_EENS1_15EpilogueDefaultEEEEEvvEEEEvNT_6ParamsE)
        /*0008*/ 	.word	0x000000a8


	//----- nvinfo : EIATTR_FRAME_SIZE
	.align		4
.L_16:
        /*000c*/ 	.byte	0x04, 0x11
        /*000e*/ 	.short	(.L_18 - .L_17)
	.align		4
.L_17:
        /*0010*/ 	.word	index@(_ZN7cutlass13device_kernelINS_4gemm6kernel13GemmUniversalIN4cute5tupleIJiiiiEEENS1_10collective13CollectiveMmaINS1_39MainloopSm90TmaGmmaRmemAWarpSpecializedILi4ENS5_IJNS4_1CILi1EEESB_SB_EEENS1_35KernelTmaWarpSpecializedCooperativeEEENS5_IJNSA_ILi256EEENSA_ILi128EEESG_EEENS_12float_e5m2_tENS5_IJlSB_lEEESI_NS5_IJSB_llEEENS4_8TiledMMAINS4_8MMA_AtomIJNS4_4SM904GMMA31MMA_64x128x32_F32E5M2E5M2_RS_TNILNSO_7ScaleInE1ELSQ_1EEEEEENS4_6LayoutINS5_IJNSA_ILi2EEESB_SB_EEENS5_IJSB_NSA_ILi0EEESW_EEEEENS5_IJNS4_10UnderscoreESZ_SZ_EEEEENS4_13SM90_TMA_LOADENS4_14ComposedLayoutINS4_7SwizzleILi3ELi4ELi3EEENS4_18smem_ptr_flag_bitsILi8EEENST_INS5_IJNSA_ILi8EEESG_EEENS5_IJSG_SB_EEEEEEEvNS4_8identityES12_NS13_IS15_S17_NST_INS5_IJSG_S18_EEENS5_IJSB_SG_EEEEEEENS4_9Copy_AtomIJNS4_39AutoVectorizingCopyWithAssumedAlignmentILi128EEESI_EEES1D_EENS_8epilogue10collective6detail29Sm90TmaWarpSpecializedAdapterINS1O_15DefaultEpilogueISI_SJ_SJ_NS1N_6thread17LinearCombinationISI_Li1EffLNS1S_9ScaleType4KindE0ELNS_15FloatRoundStyleE2ESI_EENS1_15EpilogueDefaultEEEEEvvEEEEvNT_6ParamsE)
        /*0014*/ 	.word	0x00000000


	//----- nvinfo : EIATTR_MIN_STACK_SIZE
	.align		4
.L_18:
        /*0018*/ 	.byte	0x04, 0x12
        /*001a*/ 	.short	(.L_20 - .L_19)
	.align		4
.L_19:
        /*001c*/ 	.word	index@(_ZN7cutlass13device_kernelINS_4gemm6kernel13GemmUniversalIN4cute5tupleIJiiiiEEENS1_10collective13CollectiveMmaINS1_39MainloopSm90TmaGmmaRmemAWarpSpecializedILi4ENS5_IJNS4_1CILi1EEESB_SB_EEENS1_35KernelTmaWarpSpecializedCooperativeEEENS5_IJNSA_ILi256EEENSA_ILi128EEESG_EEENS_12float_e5m2_tENS5_IJlSB_lEEESI_NS5_IJSB_llEEENS4_8TiledMMAINS4_8MMA_AtomIJNS4_4SM904GMMA31MMA_64x128x32_F32E5M2E5M2_RS_TNILNSO_7ScaleInE1ELSQ_1EEEEEENS4_6LayoutINS5_IJNSA_ILi2EEESB_SB_EEENS5_IJSB_NSA_ILi0EEESW_EEEEENS5_IJNS4_10UnderscoreESZ_SZ_EEEEENS4_13SM90_TMA_LOADENS4_14ComposedLayoutINS4_7SwizzleILi3ELi4ELi3EEENS4_18smem_ptr_flag_bitsILi8EEENST_INS5_IJNSA_ILi8EEESG_EEENS5_IJSG_SB_EEEEEEEvNS4_8identityES12_NS13_IS15_S17_NST_INS5_IJSG_S18_EEENS5_IJSB_SG_EEEEEEENS4_9Copy_AtomIJNS4_39AutoVectorizingCopyWithAssumedAlignmentILi128EEESI_EEES1D_EENS_8epilogue10collective6detail29Sm90TmaWarpSpecializedAdapterINS1O_15DefaultEpilogueISI_SJ_SJ_NS1N_6thread17LinearCombinationISI_Li1EffLNS1S_9ScaleType4KindE0ELNS_15FloatRoundStyleE2ESI_EENS1_15EpilogueDefaultEEEEEvvEEEEvNT_6ParamsE)
        /*0020*/ 	.word	0x00000000
.L_20:


//--------------------- .nv.compat                --------------------------
	.section	.nv.compat,"",@"SHT_CUDA_COMPAT_INFO"
	.align	4
        /*0000*/ 	.byte	0x02, 0x09, 0x01, 0x00, 0x02, 0x02, 0x04, 0x00, 0x02, 0x05, 0x05, 0x00, 0x03, 0x07, 0x01, 0x01
        /*0010*/ 	.byte	0x02, 0x03, 0x01, 0x00, 0x02, 0x06, 0x01, 0x00, 0x04, 0x0b, 0x08, 0x00, 0x00, 0x00, 0x00, 0x00
        /*0020*/ 	.byte	0x00, 0x00, 0x00, 0x00


//--------------------- .nv.info._ZN7cutlass13device_kernelINS_4gemm6kernel13GemmUniversalIN4cute5tupleIJiiiiEEENS1_10collective13CollectiveMmaINS1_39MainloopSm90TmaGmmaRmemAWarpSpecializedILi4ENS5_IJNS4_1CILi1EEESB_SB_EEENS1_35KernelTmaWarpSpecializedCooperativeEEENS5_IJNSA_ILi256EEENSA_ILi128EEESG_EEENS_12float_e5m2_tENS5_IJlSB_lEEESI_NS5_IJSB_llEEENS4_8TiledMMAINS4_8MMA_AtomIJNS4_4SM904GMMA31MMA_64x128x32_F32E5M2E5M2_RS_TNILNSO_7ScaleInE1ELSQ_1EEEEEENS4_6LayoutINS5_IJNSA_ILi2EEESB_SB_EEENS5_IJSB_NSA_ILi0EEESW_EEEEENS5_IJNS4_10UnderscoreESZ_SZ_EEEEENS4_13SM90_TMA_LOADENS4_14ComposedLayoutINS4_7SwizzleILi3ELi4ELi3EEENS4_18smem_ptr_flag_bitsILi8EEENST_INS5_IJNSA_ILi8EEESG_EEENS5_IJSG_SB_EEEEEEEvNS4_8identityES12_NS13_IS15_S17_NST_INS5_IJSG_S18_EEENS5_IJSB_SG_EEEEEEENS4_9Copy_AtomIJNS4_39AutoVectorizingCopyWithAssumedAlignmentILi128EEESI_EEES1D_EENS_8epilogue10collective6detail29Sm90TmaWarpSpecializedAdapterINS1O_15DefaultEpilogueISI_SJ_SJ_NS1N_6thread17LinearCombinationISI_Li1EffLNS1S_9ScaleType4KindE0ELNS_15FloatRoundStyleE2ESI_EENS1_15EpilogueDefaultEEEEEvvEEEEvNT_6ParamsE --------------------------
	.section	.nv.info._ZN7cutlass13device_kernelINS_4gemm6kernel13GemmUniversalIN4cute5tupleIJiiiiEEENS1_10collective13CollectiveMmaINS1_39MainloopSm90TmaGmmaRmemAWarpSpecializedILi4ENS5_IJNS4_1CILi1EEESB_SB_EEENS1_35KernelTmaWarpSpecializedCooperativeEEENS5_IJNSA_ILi256EEENSA_ILi128EEESG_EEENS_12float_e5m2_tENS5_IJlSB_lEEESI_NS5_IJSB_llEEENS4_8TiledMMAINS4_8MMA_AtomIJNS4_4SM904GMMA31MMA_64x128x32_F32E5M2E5M2_RS_TNILNSO_7ScaleInE1ELSQ_1EEEEEENS4_6LayoutINS5_IJNSA_ILi2EEESB_SB_EEENS5_IJSB_NSA_ILi0EEESW_EEEEENS5_IJNS4_10UnderscoreESZ_SZ_EEEEENS4_13SM90_TMA_LOADENS4_14ComposedLayoutINS4_7SwizzleILi3ELi4ELi3EEENS4_18smem_ptr_flag_bitsILi8EEENST_INS5_IJNSA_ILi8EEESG_EEENS5_IJSG_SB_EEEEEEEvNS4_8identityES12_NS13_IS15_S17_NST_INS5_IJSG_S18_EEENS5_IJSB_SG_EEEEEEENS4_9Copy_AtomIJNS4_39AutoVectorizingCopyWithAssumedAlignmentILi128EEESI_EEES1D_EENS_8epilogue10collective6detail29Sm90TmaWarpSpecializedAdapterINS1O_15DefaultEpilogueISI_SJ_SJ_NS1N_6thread17LinearCombinationISI_Li1EffLNS1S_9ScaleType4KindE0ELNS_15FloatRoundStyleE2ESI_EENS1_15EpilogueDefaultEEEEEvvEEEEvNT_6ParamsE,"",@"SHT_CUDA_INFO"
	.sectionflags	@""
	.align	4


	//----- nvinfo : EIATTR_CUDA_API_VERSION
	.align		4
        /*0000*/ 	.byte	0x04, 0x37
        /*0002*/ 	.short	(.L_22 - .L_21)
.L_21:
        /*0004*/ 	.word	0x00000082


	//----- nvinfo : EIATTR_KPARAM_INFO
	.align		4
.L_22:
        /*0008*/ 	.byte	0x04, 0x17
        /*000a*/ 	.short	(.L_24 - .L_23)
.L_23:
        /*000c*/ 	.word	0x00000000
        /*0010*/ 	.short	0x0000
        /*0012*/ 	.short	0x0070
        /*0014*/ 	.byte	0x00, 0xf0, 0x01, 0x10


	//----- nvinfo : EIATTR_SPARSE_MMA_MASK
	.align		4
.L_24:
        /*0018*/ 	.byte	0x03, 0x50
        /*001a*/ 	.short	0x0000


	//----- nvinfo : EIATTR_MAXREG_COUNT
	.align		4
        /*001c*/ 	.byte	0x03, 0x1b
        /*001e*/ 	.short	0x00a8


	//----- nvinfo : EIATTR_NUM_BARRIERS
	.align		4
        /*0020*/ 	.byte	0x02, 0x4c
        /*0022*/ 	.byte	0x01
	.zero		1


	//----- nvinfo : EIATTR_EXTERNS
	.align		4
        /*0024*/ 	.byte	0x04, 0x0f
        /*0026*/ 	.short	(.L_26 - .L_25)


	//   ....[0]....
	.align		4
.L_25:
        /*0028*/ 	.word	index@(__assertfail)


	//----- nvinfo : EIATTR_MERCURY_ISA_VERSION
	.align		4
.L_26:
        /*002c*/ 	.byte	0x03, 0x5f
        /*002e*/ 	.short	0x0101


	//----- nvinfo : EIATTR_INT_WARP_WIDE_INSTR_OFFSETS
	.align		4
        /*0030*/ 	.byte	0x04, 0x31
        /*0032*/ 	.short	(.L_28 - .L_27)


	//   ....[0]....
.L_27:
        /*0034*/ 	.word	0x00000460


	//   ....[1]....
        /*0038*/ 	.word	0x00000470


	//   ....[2]....
        /*003c*/ 	.word	0x00000550


	//----- nvinfo : EIATTR_COOP_GROUP_MASK_REGIDS
	.align		4
.L_28:
        /*0040*/ 	.byte	0x04, 0x29
        /*0042*/ 	.short	(.L_30 - .L_29)


	//   ....[0]....
.L_29:
        /*0044*/ 	.word	0xffffffff


	//   ....[1]....
        /*0048*/ 	.word	0xffffffff


	//   ....[2]....
        /*004c*/ 	.word	0xffffffff


	//   ....[3]....
        /*0050*/ 	.word	0xffffffff


	//   ....[4]....
        /*0054*/ 	.word	0x0500000f


	//----- nvinfo : EIATTR_COOP_GROUP_INSTR_OFFSETS
	.align		4
.L_30:
        /*0058*/ 	.byte	0x04, 0x28
        /*005a*/ 	.short	(.L_32 - .L_31)


	//   ....[0]....
.L_31:
        /*005c*/ 	.word	0x00000060


	//   ....[1]....
        /*0060*/ 	.word	0x00000070


	//   ....[2]....
        /*0064*/ 	.word	0x00000190


	//   ....[3]....
        /*0068*/ 	.word	0x000003a0


	//   ....[4]....
        /*006c*/ 	.word	0x0000fe50


	//----- nvinfo : EIATTR_REG_RECONFIG
	.align		4
.L_32:
        /*0070*/ 	.byte	0x01, 0x54
	.zero		2


	//----- nvinfo : EIATTR_SYSCALL_OFFSETS
	.align		4
        /*0074*/ 	.byte	0x04, 0x46
        /*0076*/ 	.short	(.L_34 - .L_33)


	//   ....[0]....
.L_33:
        /*0078*/ 	.word	0x000010b0


	//   ....[1]....
        /*007c*/ 	.word	0x00001210


	//   ....[2]....
        /*0080*/ 	.word	0x00001300


	//   ....[3]....
        /*0084*/ 	.word	0x0000ee80


	//   ....[4]....
        /*0088*/ 	.word	0x0000efb0


	//----- nvinfo : EIATTR_MBARRIER_INSTR_OFFSETS
	.align		4
.L_34:
        /*008c*/ 	.byte	0x04, 0x39
        /*008e*/ 	.short	(.L_36 - .L_35)


	//   ....[0]....
.L_35:
        /*0090*/ 	.word	0x00000310
        /*0094*/ 	.word	0x000000ff
        /*0098*/ 	.word	0x00000000
        /*009c*/ 	.short	0x0100
        /*009e*/ 	.byte	0x09
	.zero		1


	//   ....[1]....
        /*00a0*/ 	.word	0x00000320
        /*00a4*/ 	.word	0x000000ff
        /*00a8*/ 	.word	0x00000020
        /*00ac*/ 	.short	0x0100
        /*00ae*/ 	.byte	0x09
	.zero		1


	//   ....[2]....
        /*00b0*/ 	.word	0x00000330
        /*00b4*/ 	.word	0x000000ff
        /*00b8*/ 	.word	0x00000008
        /*00bc*/ 	.short	0x0100
        /*00be*/ 	.byte	0x09
	.zero		1


	//   ....[3]....
        /*00c0*/ 	.word	0x00000340
        /*00c4*/ 	.word	0x000000ff
        /*00c8*/ 	.word	0x00000028
        /*00cc*/ 	.short	0x0100
        /*00ce*/ 	.byte	0x09
	.zero		1


	//   ....[4]....
        /*00d0*/ 	.word	0x00000350
        /*00d4*/ 	.word	0x000000ff
        /*00d8*/ 	.word	0x00000010
        /*00dc*/ 	.short	0x0100
        /*00de*/ 	.byte	0x09
	.zero		1


	//   ....[5]....
        /*00e0*/ 	.word	0x00000360
        /*00e4*/ 	.word	0x000000ff
        /*00e8*/ 	.word	0x00000030
        /*00ec*/ 	.short	0x0100
        /*00ee*/ 	.byte	0x09
	.zero		1


	//   ....[6]....
        /*00f0*/ 	.word	0x00000370
        /*00f4*/ 	.word	0x000000ff
        /*00f8*/ 	.word	0x00000018
        /*00fc*/ 	.short	0x0100
        /*00fe*/ 	.byte	0x09
	.zero		1


	//   ....[7]....
        /*0100*/ 	.word	0x00000380
        /*0104*/ 	.word	0x000000ff
        /*0108*/ 	.word	0x00000038
        /*010c*/ 	.short	0x0100
        /*010e*/ 	.byte	0x09
	.zero		1


	//   ....[8]....
        /*0110*/ 	.word	0x00000580
        /*0114*/ 	.word	0x000000ff
        /*0118*/ 	.word	0x00000050
        /*011c*/ 	.short	0x0100
        /*011e*/ 	.byte	0x06
	.zero		1


	//   ....[9]....
        /*0120*/ 	.word	0x000005b0
        /*0124*/ 	.word	0x000000ff
        /*0128*/ 	.word	0x00000058
        /*012c*/ 	.short	0x0100
        /*012e*/ 	.byte	0x06
	.zero		1


	//   ....[10]....
        /*0130*/ 	.word	0x00001420
        /*0134*/ 	.word	0x00000004
        /*0138*/ 	.word	0x00000000
        /*013c*/ 	.short	0x010a
        /*013e*/ 	.byte	0x3f
	.zero		1


	//   ....[11]....
        /*0140*/ 	.word	0x00001460
        /*0144*/ 	.word	0x00000004
        /*0148*/ 	.word	0x00000000
        /*014c*/ 	.short	0x010a
        /*014e*/ 	.byte	0x3f
	.zero		1


	//   ....[12]....
        /*0150*/ 	.word	0x00001660
        /*0154*/ 	.word	0x00000007
        /*0158*/ 	.word	0x00000000
        /*015c*/ 	.short	0x010a
        /*015e*/ 	.byte	0x3f
	.zero		1


	//   ....[13]....
        /*0160*/ 	.word	0x000027e0
        /*0164*/ 	.word	0x00000007
        /*0168*/ 	.word	0x00000000
        /*016c*/ 	.short	0x010a
        /*016e*/ 	.byte	0x3f
	.zero		1


	//   ....[14]....
        /*0170*/ 	.word	0x00002d80
        /*0174*/ 	.word	0x00000008
        /*0178*/ 	.word	0x00000000
        /*017c*/ 	.short	0x010a
        /*017e*/ 	.byte	0x3f
	.zero		1


	//   ....[15]....
        /*0180*/ 	.word	0x00003620
        /*0184*/ 	.word	0x0000000d
        /*0188*/ 	.word	0x00000000
        /*018c*/ 	.short	0x0101
        /*018e*/ 	.byte	0x3f
	.zero		1


	//   ....[16]....
        /*0190*/ 	.word	0x00003b00
        /*0194*/ 	.word	0x00000008
        /*0198*/ 	.word	0x00000000
        /*019c*/ 	.short	0x010a
        /*019e*/ 	.byte	0x3f
	.zero		1


	//   ....[17]....
        /*01a0*/ 	.word	0x00004910
        /*01a4*/ 	.word	0x00000004
        /*01a8*/ 	.word	0x00000000
        /*01ac*/ 	.short	0x0101
        /*01ae*/ 	.byte	0x3f
	.zero		1


	//   ....[18]....
        /*01b0*/ 	.word	0x00004ee0
        /*01b4*/ 	.word	0x00000000
        /*01b8*/ 	.word	0x00000000
        /*01bc*/ 	.short	0x0101
        /*01be*/ 	.byte	0x3f
	.zero		1


	//   ....[19]....
        /*01c0*/ 	.word	0x0000f090
        /*01c4*/ 	.word	0x00000006
        /*01c8*/ 	.word	0x00000020
        /*01cc*/ 	.short	0x010a
        /*01ce*/ 	.byte	0x3f
	.zero		1


	//   ....[20]....
        /*01d0*/ 	.word	0x0000f510
        /*01d4*/ 	.word	0x00000003
        /*01d8*/ 	.word	0x00000058
        /*01dc*/ 	.short	0x0101
        /*01de*/ 	.byte	0x3f
	.zero		1


	//   ....[21]....
        /*01e0*/ 	.word	0x0000fc10
        /*01e4*/ 	.word	0x00000005
        /*01e8*/ 	.word	0x00000000
        /*01ec*/ 	.short	0x010a
        /*01ee*/ 	.byte	0x3f
	.zero		1


	//   ....[22]....
        /*01f0*/ 	.word	0x0000fc90
        /*01f4*/ 	.word	0x00000007
        /*01f8*/ 	.word	0x00000000
        /*01fc*/ 	.short	0x010a
        /*01fe*/ 	.byte	0x3f
	.zero		1


	//   ....[23]....
        /*0200*/ 	.word	0x0000fd20
        /*0204*/ 	.word	0x00000006
        /*0208*/ 	.word	0x00000000
        /*020c*/ 	.short	0x010a
        /*020e*/ 	.byte	0x3f
	.zero		1


	//   ....[24]....
        /*0210*/ 	.word	0x0000fdb0
        /*0214*/ 	.word	0x00000003
        /*0218*/ 	.word	0x00000000
        /*021c*/ 	.short	0x010a
        /*021e*/ 	.byte	0x3f
	.zero		1


	//   ....[25]....
        /*0220*/ 	.word	0x0000fe80
        /*0224*/ 	.word	0x00000004
        /*0228*/ 	.word	0x00000000
        /*022c*/ 	.short	0x010a
        /*022e*/ 	.byte	0x3f
	.zero		1


	//   ....[26]....
        /*0230*/ 	.word	0x0000fed0
        /*0234*/ 	.word	0x00000007
        /*0238*/ 	.word	0x00000000
        /*023c*/ 	.short	0x010a
        /*023e*/ 	.byte	0x3f
	.zero		1


	//   ....[27]....
        /*0240*/ 	.word	0x0000ff20
        /*0244*/ 	.word	0x00000008
        /*0248*/ 	.word	0x00000000
        /*024c*/ 	.short	0x010a
        /*024e*/ 	.byte	0x3f
	.zero		1


	//   ....[28]....
        /*0250*/ 	.word	0x0000fff0
        /*0254*/ 	.word	0x00000006
        /*0258*/ 	.word	0x00000020
        /*025c*/ 	.short	0x010a
        /*025e*/ 	.byte	0x3f
	.zero		1


	//   ....[29]....
        /*0260*/ 	.word	0x000100c0
        /*0264*/ 	.word	0x00000005
        /*0268*/ 	.word	0x00000000
        /*026c*/ 	.short	0x010a
        /*026e*/ 	.byte	0x3f
	.zero		1


	//   ....[30]....
        /*0270*/ 	.word	0x00010110
        /*0274*/ 	.word	0x00000007
        /*0278*/ 	.word	0x00000000
        /*027c*/ 	.short	0x010a
        /*027e*/ 	.byte	0x3f
	.zero		1


	//   ....[31]....
        /*0280*/ 	.word	0x00010160
        /*0284*/ 	.word	0x00000006
        /*0288*/ 	.word	0x00000000
        /*028c*/ 	.short	0x010a
        /*028e*/ 	.byte	0x3f
	.zero		1


	//----- nvinfo : EIATTR_NUM_MBARRIERS
	.align		4
.L_36:
        /*0290*/ 	.byte	0x03, 0x38
        /*0292*/ 	.short	0x000a


	//----- nvinfo : EIATTR_EXIT_INSTR_OFFSETS
	.align		4
        /*0294*/ 	.byte	0x04, 0x1c
        /*0296*/ 	.short	(.L_38 - .L_37)


	//   ....[0]....
.L_37:
        /*0298*/ 	.word	0x00000610


	//   ....[1]....
        /*029c*/ 	.word	0x00000ee0


	//   ....[2]....
        /*02a0*/ 	.word	0x0000e470


	//   ....[3]....
        /*02a4*/ 	.word	0x0000ea90


	//   ....[4]....
        /*02a8*/ 	.word	0x0000fe00


	//----- nvinfo : EIATTR_MAX_THREADS
	.align		4
.L_38:
        /*02ac*/ 	.byte	0x04, 0x05
        /*02ae*/ 	.short	(.L_40 - .L_39)
.L_39:
        /*02b0*/ 	.word	0x00000180
        /*02b4*/ 	.word	0x00000001
        /*02b8*/ 	.word	0x00000001


	//----- nvinfo : EIATTR_CRS_STACK_SIZE
	.align		4
.L_40:
        /*02bc*/ 	.byte	0x04, 0x1e
        /*02be*/ 	.short	(.L_42 - .L_41)
.L_41:
        /*02c0*/ 	.word	0x00000000


	//----- nvinfo : EIATTR_CBANK_PARAM_SIZE
	.align		4
.L_42:
        /*02c4*/ 	.byte	0x03, 0x19
        /*02c6*/ 	.short	0x0470


	//----- nvinfo : EIATTR_PARAM_CBANK
	.align		4
        /*02c8*/ 	.byte	0x04, 0x0a
        /*02ca*/ 	.short	(.L_44 - .L_43)
	.align		4
.L_43:
        /*02cc*/ 	.word	index@(.nv.constant0._ZN7cutlass13device_kernelINS_4gemm6kernel13GemmUniversalIN4cute5tupleIJiiiiEEENS1_10collective13CollectiveMmaINS1_39MainloopSm90TmaGmmaRmemAWarpSpecializedILi4ENS5_IJNS4_1CILi1EEESB_SB_EEENS1_35KernelTmaWarpSpecializedCooperativeEEENS5_IJNSA_ILi256EEENSA_ILi128EEESG_EEENS_12float_e5m2_tENS5_IJlSB_lEEESI_NS5_IJSB_llEEENS4_8TiledMMAINS4_8MMA_AtomIJNS4_4SM904GMMA31MMA_64x128x32_F32E5M2E5M2_RS_TNILNSO_7ScaleInE1ELSQ_1EEEEEENS4_6LayoutINS5_IJNSA_ILi2EEESB_SB_EEENS5_IJSB_NSA_ILi0EEESW_EEEEENS5_IJNS4_10UnderscoreESZ_SZ_EEEEENS4_13SM90_TMA_LOADENS4_14ComposedLayoutINS4_7SwizzleILi3ELi4ELi3EEENS4_18smem_ptr_flag_bitsILi8EEENST_INS5_IJNSA_ILi8EEESG_EEENS5_IJSG_SB_EEEEEEEvNS4_8identityES12_NS13_IS15_S17_NST_INS5_IJSG_S18_EEENS5_IJSB_SG_EEEEEEENS4_9Copy_AtomIJNS4_39AutoVectorizingCopyWithAssumedAlignmentILi128EEESI_EEES1D_EENS_8epilogue10collective6detail29Sm90TmaWarpSpecializedAdapterINS1O_15DefaultEpilogueISI_SJ_SJ_NS1N_6thread17LinearCombinationISI_Li1EffLNS1S_9ScaleType4KindE0ELNS_15FloatRoundStyleE2ESI_EENS1_15EpilogueDefaultEEEEEvvEEEEvNT_6ParamsE)
        /*02d0*/ 	.short	0x0210
        /*02d2*/ 	.short	0x0470


	//----- nvinfo : EIATTR_SW_WAR
	.align		4
.L_44:
        /*02d4*/ 	.byte	0x04, 0x36
        /*02d6*/ 	.short	(.L_46 - .L_45)
.L_45:
        /*02d8*/ 	.word	0x00000008
.L_46:


//--------------------- .nv.callgraph             --------------------------
	.section	.nv.callgraph,"",@"SHT_CUDA_CALLGRAPH"
	.align	4
	.sectionentsize	8
	.align		4
        /*0000*/ 	.word	0x00000000
	.align		4
        /*0004*/ 	.word	0xffffffff
	.align		4
        /*0008*/ 	.word	index@(_ZN7cutlass13device_kernelINS_4gemm6kernel13GemmUniversalIN4cute5tupleIJiiiiEEENS1_10collective13CollectiveMmaINS1_39MainloopSm90TmaGmmaRmemAWarpSpecializedILi4ENS5_IJNS4_1CILi1EEESB_SB_EEENS1_35KernelTmaWarpSpecializedCooperativeEEENS5_IJNSA_ILi256EEENSA_ILi128EEESG_EEENS_12float_e5m2_tENS5_IJlSB_lEEESI_NS5_IJSB_llEEENS4_8TiledMMAINS4_8MMA_AtomIJNS4_4SM904GMMA31MMA_64x128x32_F32E5M2E5M2_RS_TNILNSO_7ScaleInE1ELSQ_1EEEEEENS4_6LayoutINS5_IJNSA_ILi2EEESB_SB_EEENS5_IJSB_NSA_ILi0EEESW_EEEEENS5_IJNS4_10UnderscoreESZ_SZ_EEEEENS4_13SM90_TMA_LOADENS4_14ComposedLayoutINS4_7SwizzleILi3ELi4ELi3EEENS4_18smem_ptr_flag_bitsILi8EEENST_INS5_IJNSA_ILi8EEESG_EEENS5_IJSG_SB_EEEEEEEvNS4_8identityES12_NS13_IS15_S17_NST_INS5_IJSG_S18_EEENS5_IJSB_SG_EEEEEEENS4_9Copy_AtomIJNS4_39AutoVectorizingCopyWithAssumedAlignmentILi128EEESI_EEES1D_EENS_8epilogue10collective6detail29Sm90TmaWarpSpecializedAdapterINS1O_15DefaultEpilogueISI_SJ_SJ_NS1N_6thread17LinearCombinationISI_Li1EffLNS1S_9ScaleType4KindE0ELNS_15FloatRoundStyleE2ESI_EENS1_15EpilogueDefaultEEEEEvvEEEEvNT_6ParamsE)
	.align		4
        /*000c*/ 	.word	index@(__assertfail)
	.align		4
        /*0010*/ 	.word	0x00000000
	.align		4
        /*0014*/ 	.word	0xfffffffe
	.align		4
        /*0018*/ 	.word	0x00000000
	.align		4
        /*001c*/ 	.word	0xfffffffd
	.align		4
        /*0020*/ 	.word	0x00000000
	.align		4
        /*0024*/ 	.word	0xfffffffc


//--------------------- .nv.constant4             --------------------------
	.section	.nv.constant4,"a",@progbits
	.align	8
	.align		8
.nv.constant4:
        /*0000*/ 	.dword	__assertfail
	.align		8
        /*0008*/ 	.dword	__unnamed_1
	.align		8
        /*0010*/ 	.dword	__unnamed_2
	.align		8
        /*0018*/ 	.dword	_ZN40_INTERNAL_eb8ed40d_4_k_cu_6be6025a_264464cuda3std3__45__cpo5beginE
	.align		8
        /*0020*/ 	.dword	_ZN40_INTERNAL_eb8ed40d_4_k_cu_6be6025a_264464cuda3std3__45__cpo3endE
	.align		8
        /*0028*/ 	.dword	_ZN40_INTERNAL_eb8ed40d_4_k_cu_6be6025a_264464cuda3std3__45__cpo6cbeginE
	.align		8
        /*0030*/ 	.dword	_ZN40_INTERNAL_eb8ed40d_4_k_cu_6be6025a_264464cuda3std3__45__cpo4cendE
	.align		8
        /*0038*/ 	.dword	_ZN40_INTERNAL_eb8ed40d_4_k_cu_6be6025a_264464cuda3std3__442_GLOBAL__N__eb8ed40d_4_k_cu_6be6025a_264466ignoreE
	.align		8
        /*0040*/ 	.dword	_ZN40_INTERNAL_eb8ed40d_4_k_cu_6be6025a_264464cuda3std3__419piecewise_constructE
	.align		8
        /*0048*/ 	.dword	_ZN40_INTERNAL_eb8ed40d_4_k_cu_6be6025a_264464cuda3std3__48in_placeE
	.align		8
        /*0050*/ 	.dword	_ZN40_INTERNAL_eb8ed40d_4_k_cu_6be6025a_264464cuda3std6ranges3__45__cpo4swapE
	.align		8
        /*0058*/ 	.dword	_ZN40_INTERNAL_eb8ed40d_4_k_cu_6be6025a_264464cuda3std6ranges3__45__cpo9iter_moveE
	.align		8
        /*0060*/ 	.dword	_ZN40_INTERNAL_eb8ed40d_4_k_cu_6be6025a_264464cute7productE
	.align		8
        /*0068*/ 	.dword	_ZN40_INTERNAL_eb8ed40d_4_k_cu_6be6025a_264464cute1_E
	.align		8
        /*0070*/ 	.dword	$str$24
	.align		8
        /*0078*/ 	.dword	$str$25


//--------------------- .text._ZN7cutlass13device_kernelINS_4gemm6kernel13GemmUniversalIN4cute5tupleIJiiiiEEENS1_10collective13CollectiveMmaINS1_39MainloopSm90TmaGmmaRmemAWarpSpecializedILi4ENS5_IJNS4_1CILi1EEESB_SB_EEENS1_35KernelTmaWarpSpecializedCooperativeEEENS5_IJNSA_ILi256EEENSA_ILi128EEESG_EEENS_12float_e5m2_tENS5_IJlSB_lEEESI_NS5_IJSB_llEEENS4_8TiledMMAINS4_8MMA_AtomIJNS4_4SM904GMMA31MMA_64x128x32_F32E5M2E5M2_RS_TNILNSO_7ScaleInE1ELSQ_1EEEEEENS4_6LayoutINS5_IJNSA_ILi2EEESB_SB_EEENS5_IJSB_NSA_ILi0EEESW_EEEEENS5_IJNS4_10UnderscoreESZ_SZ_EEEEENS4_13SM90_TMA_LOADENS4_14ComposedLayoutINS4_7SwizzleILi3ELi4ELi3EEENS4_18smem_ptr_flag_bitsILi8EEENST_INS5_IJNSA_ILi8EEESG_EEENS5_IJSG_SB_EEEEEEEvNS4_8identityES12_NS13_IS15_S17_NST_INS5_IJSG_S18_EEENS5_IJSB_SG_EEEEEEENS4_9Copy_AtomIJNS4_39AutoVectorizingCopyWithAssumedAlignmentILi128EEESI_EEES1D_EENS_8epilogue10collective6detail29Sm90TmaWarpSpecializedAdapterINS1O_15DefaultEpilogueISI_SJ_SJ_NS1N_6thread17LinearCombinationISI_Li1EffLNS1S_9ScaleType4KindE0ELNS_15FloatRoundStyleE2ESI_EENS1_15EpilogueDefaultEEEEEvvEEEEvNT_6ParamsE --------------------------
	.section	.text._ZN7cutlass13device_kernelINS_4gemm6kernel13GemmUniversalIN4cute5tupleIJiiiiEEENS1_10collective13CollectiveMmaINS1_39MainloopSm90TmaGmmaRmemAWarpSpecializedILi4ENS5_IJNS4_1CILi1EEESB_SB_EEENS1_35KernelTmaWarpSpecializedCooperativeEEENS5_IJNSA_ILi256EEENSA_ILi128EEESG_EEENS_12float_e5m2_tENS5_IJlSB_lEEESI_NS5_IJSB_llEEENS4_8TiledMMAINS4_8MMA_AtomIJNS4_4SM904GMMA31MMA_64x128x32_F32E5M2E5M2_RS_TNILNSO_7ScaleInE1ELSQ_1EEEEEENS4_6LayoutINS5_IJNSA_ILi2EEESB_SB_EEENS5_IJSB_NSA_ILi0EEESW_EEEEENS5_IJNS4_10UnderscoreESZ_SZ_EEEEENS4_13SM90_TMA_LOADENS4_14ComposedLayoutINS4_7SwizzleILi3ELi4ELi3EEENS4_18smem_ptr_flag_bitsILi8EEENST_INS5_IJNSA_ILi8EEESG_EEENS5_IJSG_SB_EEEEEEEvNS4_8identityES12_NS13_IS15_S17_NST_INS5_IJSG_S18_EEENS5_IJSB_SG_EEEEEEENS4_9Copy_AtomIJNS4_39AutoVectorizingCopyWithAssumedAlignmentILi128EEESI_EEES1D_EENS_8epilogue10collective6detail29Sm90TmaWarpSpecializedAdapterINS1O_15DefaultEpilogueISI_SJ_SJ_NS1N_6thread17LinearCombinationISI_Li1EffLNS1S_9ScaleType4KindE0ELNS_15FloatRoundStyleE2ESI_EENS1_15EpilogueDefaultEEEEEvvEEEEvNT_6ParamsE,"ax",@progbits
	.align	128
.text._ZN7cutlass13device_kernelINS_4gemm6kernel13GemmUniversalIN4cute5tupleIJiiiiEEENS1_10collective13CollectiveMmaINS1_39MainloopSm90TmaGmmaRmemAWarpSpecializedILi4ENS5_IJNS4_1CILi1EEESB_SB_EEENS1_35KernelTmaWarpSpecializedCooperativeEEENS5_IJNSA_ILi256EEENSA_ILi128EEESG_EEENS_12float_e5m2_tENS5_IJlSB_lEEESI_NS5_IJSB_llEEENS4_8TiledMMAINS4_8MMA_AtomIJNS4_4SM904GMMA31MMA_64x128x32_F32E5M2E5M2_RS_TNILNSO_7ScaleInE1ELSQ_1EEEEEENS4_6LayoutINS5_IJNSA_ILi2EEESB_SB_EEENS5_IJSB_NSA_ILi0EEESW_EEEEENS5_IJNS4_10UnderscoreESZ_SZ_EEEEENS4_13SM90_TMA_LOADENS4_14ComposedLayoutINS4_7SwizzleILi3ELi4ELi3EEENS4_18smem_ptr_flag_bitsILi8EEENST_INS5_IJNSA_ILi8EEESG_EEENS5_IJSG_SB_EEEEEEEvNS4_8identityES12_NS13_IS15_S17_NST_INS5_IJSG_S18_EEENS5_IJSB_SG_EEEEEEENS4_9Copy_AtomIJNS4_39AutoVectorizingCopyWithAssumedAlignmentILi128EEESI_EEES1D_EENS_8epilogue10collective6detail29Sm90TmaWarpSpecializedAdapterINS1O_15DefaultEpilogueISI_SJ_SJ_NS1N_6thread17LinearCombinationISI_Li1EffLNS1S_9ScaleType4KindE0ELNS_15FloatRoundStyleE2ESI_EENS1_15EpilogueDefaultEEEEEvvEEEEvNT_6ParamsE:
        .type           _ZN7cutlass13device_kernelINS_4gemm6kernel13GemmUniversalIN4cute5tupleIJiiiiEEENS1_10collective13CollectiveMmaINS1_39MainloopSm90TmaGmmaRmemAWarpSpecializedILi4ENS5_IJNS4_1CILi1EEESB_SB_EEENS1_35KernelTmaWarpSpecializedCooperativeEEENS5_IJNSA_ILi256EEENSA_ILi128EEESG_EEENS_12float_e5m2_tENS5_IJlSB_lEEESI_NS5_IJSB_llEEENS4_8TiledMMAINS4_8MMA_AtomIJNS4_4SM904GMMA31MMA_64x128x32_F32E5M2E5M2_RS_TNILNSO_7ScaleInE1ELSQ_1EEEEEENS4_6LayoutINS5_IJNSA_ILi2EEESB_SB_EEENS5_IJSB_NSA_ILi0EEESW_EEEEENS5_IJNS4_10UnderscoreESZ_SZ_EEEEENS4_13SM90_TMA_LOADENS4_14ComposedLayoutINS4_7SwizzleILi3ELi4ELi3EEENS4_18smem_ptr_flag_bitsILi8EEENST_INS5_IJNSA_ILi8EEESG_EEENS5_IJSG_SB_EEEEEEEvNS4_8identityES12_NS13_IS15_S17_NST_INS5_IJSG_S18_EEENS5_IJSB_SG_EEEEEEENS4_9Copy_AtomIJNS4_39AutoVectorizingCopyWithAssumedAlignmentILi128EEESI_EEES1D_EENS_8epilogue10collective6detail29Sm90TmaWarpSpecializedAdapterINS1O_15DefaultEpilogueISI_SJ_SJ_NS1N_6thread17LinearCombinationISI_Li1EffLNS1S_9ScaleType4KindE0ELNS_15FloatRoundStyleE2ESI_EENS1_15EpilogueDefaultEEEEEvvEEEEvNT_6ParamsE,@function
        .size           _ZN7cutlass13device_kernelINS_4gemm6kernel13GemmUniversalIN4cute5tupleIJiiiiEEENS1_10collective13CollectiveMmaINS1_39MainloopSm90TmaGmmaRmemAWarpSpecializedILi4ENS5_IJNS4_1CILi1EEESB_SB_EEENS1_35KernelTmaWarpSpecializedCooperativeEEENS5_IJNSA_ILi256EEENSA_ILi128EEESG_EEENS_12float_e5m2_tENS5_IJlSB_lEEESI_NS5_IJSB_llEEENS4_8TiledMMAINS4_8MMA_AtomIJNS4_4SM904GMMA31MMA_64x128x32_F32E5M2E5M2_RS_TNILNSO_7ScaleInE1ELSQ_1EEEEEENS4_6LayoutINS5_IJNSA_ILi2EEESB_SB_EEENS5_IJSB_NSA_ILi0EEESW_EEEEENS5_IJNS4_10UnderscoreESZ_SZ_EEEEENS4_13SM90_TMA_LOADENS4_14ComposedLayoutINS4_7SwizzleILi3ELi4ELi3EEENS4_18smem_ptr_flag_bitsILi8EEENST_INS5_IJNSA_ILi8EEESG_EEENS5_IJSG_SB_EEEEEEEvNS4_8identityES12_NS13_IS15_S17_NST_INS5_IJSG_S18_EEENS5_IJSB_SG_EEEEEEENS4_9Copy_AtomIJNS4_39AutoVectorizingCopyWithAssumedAlignmentILi128EEESI_EEES1D_EENS_8epilogue10collective6detail29Sm90TmaWarpSpecializedAdapterINS1O_15DefaultEpilogueISI_SJ_SJ_NS1N_6thread17LinearCombinationISI_Li1EffLNS1S_9ScaleType4KindE0ELNS_15FloatRoundStyleE2ESI_EENS1_15EpilogueDefaultEEEEEvvEEEEvNT_6ParamsE,(.L_x_341 - _ZN7cutlass13device_kernelINS_4gemm6kernel13GemmUniversalIN4cute5tupleIJiiiiEEENS1_10collective13CollectiveMmaINS1_39MainloopSm90TmaGmmaRmemAWarpSpecializedILi4ENS5_IJNS4_1CILi1EEESB_SB_EEENS1_35KernelTmaWarpSpecializedCooperativeEEENS5_IJNSA_ILi256EEENSA_ILi128EEESG_EEENS_12float_e5m2_tENS5_IJlSB_lEEESI_NS5_IJSB_llEEENS4_8TiledMMAINS4_8MMA_AtomIJNS4_4SM904GMMA31MMA_64x128x32_F32E5M2E5M2_RS_TNILNSO_7ScaleInE1ELSQ_1EEEEEENS4_6LayoutINS5_IJNSA_ILi2EEESB_SB_EEENS5_IJSB_NSA_ILi0EEESW_EEEEENS5_IJNS4_10UnderscoreESZ_SZ_EEEEENS4_13SM90_TMA_LOADENS4_14ComposedLayoutINS4_7SwizzleILi3ELi4ELi3EEENS4_18smem_ptr_flag_bitsILi8EEENST_INS5_IJNSA_ILi8EEESG_EEENS5_IJSG_SB_EEEEEEEvNS4_8identityES12_NS13_IS15_S17_NST_INS5_IJSG_S18_EEENS5_IJSB_SG_EEEEEEENS4_9Copy_AtomIJNS4_39AutoVectorizingCopyWithAssumedAlignmentILi128EEESI_EEES1D_EENS_8epilogue10collective6detail29Sm90TmaWarpSpecializedAdapterINS1O_15DefaultEpilogueISI_SJ_SJ_NS1N_6thread17LinearCombinationISI_Li1EffLNS1S_9ScaleType4KindE0ELNS_15FloatRoundStyleE2ESI_EENS1_15EpilogueDefaultEEEEEvvEEEEvNT_6ParamsE)
        .other          _ZN7cutlass13device_kernelINS_4gemm6kernel13GemmUniversalIN4cute5tupleIJiiiiEEENS1_10collective13CollectiveMmaINS1_39MainloopSm90TmaGmmaRmemAWarpSpecializedILi4ENS5_IJNS4_1CILi1EEESB_SB_EEENS1_35KernelTmaWarpSpecializedCooperativeEEENS5_IJNSA_ILi256EEENSA_ILi128EEESG_EEENS_12float_e5m2_tENS5_IJlSB_lEEESI_NS5_IJSB_llEEENS4_8TiledMMAINS4_8MMA_AtomIJNS4_4SM904GMMA31MMA_64x128x32_F32E5M2E5M2_RS_TNILNSO_7ScaleInE1ELSQ_1EEEEEENS4_6LayoutINS5_IJNSA_ILi2EEESB_SB_EEENS5_IJSB_NSA_ILi0EEESW_EEEEENS5_IJNS4_10UnderscoreESZ_SZ_EEEEENS4_13SM90_TMA_LOADENS4_14ComposedLayoutINS4_7SwizzleILi3ELi4ELi3EEENS4_18smem_ptr_flag_bitsILi8EEENST_INS5_IJNSA_ILi8EEESG_EEENS5_IJSG_SB_EEEEEEEvNS4_8identityES12_NS13_IS15_S17_NST_INS5_IJSG_S18_EEENS5_IJSB_SG_EEEEEEENS4_9Copy_AtomIJNS4_39AutoVectorizingCopyWithAssumedAlignmentILi128EEESI_EEES1D_EENS_8epilogue10collective6detail29Sm90TmaWarpSpecializedAdapterINS1O_15DefaultEpilogueISI_SJ_SJ_NS1N_6thread17LinearCombinationISI_Li1EffLNS1S_9ScaleType4KindE0ELNS_15FloatRoundStyleE2ESI_EENS1_15EpilogueDefaultEEEEEvvEEEEvNT_6ParamsE,@"STO_CUDA_ENTRY STV_DEFAULT"
_ZN7cutlass13device_kernelINS_4gemm6kernel13GemmUniversalIN4cute5tupleIJiiiiEEENS1_10collective13CollectiveMmaINS1_39MainloopSm90TmaGmmaRmemAWarpSpecializedILi4ENS5_IJNS4_1CILi1EEESB_SB_EEENS1_35KernelTmaWarpSpecializedCooperativeEEENS5_IJNSA_ILi256EEENSA_ILi128EEESG_EEENS_12float_e5m2_tENS5_IJlSB_lEEESI_NS5_IJSB_llEEENS4_8TiledMMAINS4_8MMA_AtomIJNS4_4SM904GMMA31MMA_64x128x32_F32E5M2E5M2_RS_TNILNSO_7ScaleInE1ELSQ_1EEEEEENS4_6LayoutINS5_IJNSA_ILi2EEESB_SB_EEENS5_IJSB_NSA_ILi0EEESW_EEEEENS5_IJNS4_10UnderscoreESZ_SZ_EEEEENS4_13SM90_TMA_LOADENS4_14ComposedLayoutINS4_7SwizzleILi3ELi4ELi3EEENS4_18smem_ptr_flag_bitsILi8EEENST_INS5_IJNSA_ILi8EEESG_EEENS5_IJSG_SB_EEEEEEEvNS4_8identityES12_NS13_IS15_S17_NST_INS5_IJSG_S18_EEENS5_IJSB_SG_EEEEEEENS4_9Copy_AtomIJNS4_39AutoVectorizingCopyWithAssumedAlignmentILi128EEESI_EEES1D_EENS_8epilogue10collective6detail29Sm90TmaWarpSpecializedAdapterINS1O_15DefaultEpilogueISI_SJ_SJ_NS1N_6thread17LinearCombinationISI_Li1EffLNS1S_9ScaleType4KindE0ELNS_15FloatRoundStyleE2ESI_EENS1_15EpilogueDefaultEEEEEvvEEEEvNT_6ParamsE:
[----:B------:R-:W0:Y:S01]  /*0000*/  LDC R1, c[0x0][0x28] ;  /* 0x00000a00ff017b82 */ /* 0x000e220000000800 */
[----:B------:R-:W1:Y:S01]  /*0010*/  S2R R18, SR_TID.X ;  /* 0x0000000000127919 */ /* 0x000e620000002100 */
[----:B------:R-:W-:Y:S01]  /*0020*/  ELECT P0, URZ, PT ;  /* 0x00000000003f782f */ /* 0x000fe20003800000 */
[----:B------:R-:W-:Y:S01]  /*0030*/  BSSY B0, `(.L_x_0) ;  /* 0x0000015000007945 */ /* 0x000fe20003800000 */
[--C-:B-1----:R-:W-:Y:S02]  /*0040*/  SHF.R.U32.HI R0, RZ, 0x5, R18.reuse ;  /* 0x00000005ff007819 */ /* 0x102fe40000011612 */
[----:B------:R-:W-:-:S03]  /*0050*/  SHF.R.U32.HI R2, RZ, 0x7, R18 ;  /* 0x00000007ff027819 */ /* 0x000fc60000011612 */
[----:B------:R-:W1:Y:S04]  /*0060*/  SHFL.IDX PT, R3, R0, RZ, 0x1f ;  /* 0x00001fff00037589 */ /* 0x000e6800000e0000 */
[----:B------:R-:W2:Y:S01]  /*0070*/  SHFL.IDX PT, R2, R2, RZ, 0x1f ;  /* 0x00001fff02027589 */ /* 0x000ea200000e0000 */
[----:B-1----:R-:W-:Y:S02]  /*0080*/  R2UR UR4, R3 ;  /* 0x00000000030472ca */ /* 0x002fe400000e0000 */
[----:B--2---:R-:W-:-:S11]  /*0090*/  R2UR UR6, R2 ;  /* 0x00000000020672ca */ /* 0x004fd600000e0000 */
[----:B------:R-:W-:Y:S02]  /*00a0*/  USHF.R.S32.HI UR5, URZ, 0x1f, UR4 ;  /* 0x0000001f3f057899 */ /* 0x000fe40008011404 */
[----:B------:R-:W-:Y:S02]  /*00b0*/  ISETP.NE.OR P0, PT, RZ, UR4, !P0 ;  /* 0x00000004ff007c0c */ /* 0x000fe4000c705670 */
[----:B------:R-:W-:-:S04]  /*00c0*/  ULEA.HI UR5, UR5, UR4, URZ, 0x2 ;  /* 0x0000000405057291 */ /* 0x000fc8000f8f103f */
[----:B------:R-:W-:-:S04]  /*00d0*/  ULOP3.LUT UR5, UR5, 0xfffffffc, URZ, 0xc0, !UPT ;  /* 0xfffffffc05057892 */ /* 0x000fc8000f8ec03f */
[----:B------:R-:W-:-:S03]  /*00e0*/  UIADD3 UR8, UR4, -UR5, URZ ;  /* 0x8000000504087290 */ /* 0x000fc6000fffe03f */
[----:B0-----:R-:W-:Y:S09]  /*00f0*/  @P0 BRA `(.L_x_1) ;  /* 0x0000000000200947 */ /* 0x001ff20003800000 */
[----:B------:R-:W-:Y:S02]  /*0100*/  ULDC.64 UR4, c[0x0][0x198] ;  /* 0x0000660000047ab9 */ /* 0x000fe40000000a00 */
[----:B------:R-:W-:Y:S02]  /*0110*/  UIADD3 UR10, UP0, UR4, 0xf0, URZ ;  /* 0x000000f0040a7890 */ /* 0x000fe4000ff1e03f */
[----:B------:R-:W-:Y:S02]  /*0120*/  UIADD3 UR4, UP1, UR4, 0x1f0, URZ ;  /* 0x000001f004047890 */ /* 0x000fe4000ff3e03f */
[----:B------:R-:W-:Y:S02]  /*0130*/  UIADD3.X UR11, URZ, UR5, URZ, UP0, !UPT ;  /* 0x000000053f0b7290 */ /* 0x000fe400087fe43f */
[----:B------:R-:W-:-:S07]  /*0140*/  UIADD3.X UR5, URZ, UR5, URZ, UP1, !UPT ;  /* 0x000000053f057290 */ /* 0x000fce0008ffe43f */
[----:B------:R0:W-:Y:S02]  /*0150*/  UTMACCTL.PF [UR10] ;  /* 0x000000000a0079b9 */ /* 0x0001e40008040000 */
[----:B------:R0:W-:Y:S02]  /*0160*/  UTMACCTL.PF [UR4] ;  /* 0x00000000040079b9 */ /* 0x0001e40008040000 */
[----:B0-----:R-:W-:Y:S01]  /*0170*/  NOP ;  /* 0x0000000000007918 */ /* 0x001fe20000000000 */
.L_x_1:
[----:B------:R-:W-:Y:S05]  /*0180*/  BSYNC B0 ;  /* 0x0000000000007941 */ /* 0x000fea0003800000 */
.L_x_0:
[----:B------:R-:W0:Y:S01]  /*0190*/  SHFL.IDX PT, R2, R0, RZ, 0x1f ;  /* 0x00001fff00027589 */ /* 0x000e2200000e0000 */
[----:B------:R-:W-:Y:S01]  /*01a0*/  UISETP.NE.AND UP0, UPT, UR8, 0x3, UPT ;  /* 0x000000030800788c */ /* 0x000fe2000bf05270 */
[----:B------:R-:W-:Y:S01]  /*01b0*/  ISETP.NE.AND P1, PT, RZ, UR6, PT ;  /* 0x00000006ff007c0c */ /* 0x000fe2000bf25270 */
[----:B------:R-:W-:Y:S02]  /*01c0*/  UIADD3 UR10, UR6, -0x1, URZ ;  /* 0xffffffff060a7890 */ /* 0x000fe4000fffe03f */
[----:B------:R-:W-:Y:S02]  /*01d0*/  UISETP.EQ.OR UP0, UPT, UR8, URZ, !UP0 ;  /* 0x0000003f0800728c */ /* 0x000fe4000c702670 */
[----:B------:R-:W-:Y:S02]  /*01e0*/  UISETP.GE.U32.AND UP1, UPT, UR10, 0x2, UPT ;  /* 0x000000020a00788c */ /* 0x000fe4000bf26070 */
[----:B------:R-:W-:-:S04]  /*01f0*/  UISETP.EQ.AND UP0, UPT, UR6, URZ, UP0 ;  /* 0x0000003f0600728c */ /* 0x000fc80008702270 */
[----:B------:R-:W-:-:S04]  /*0200*/  USEL UR42, URZ, 0x1, !UP0 ;  /* 0x000000013f2a7887 */ /* 0x000fc8000c000000 */
[----:B------:R-:W-:Y:S01]  /*0210*/  USEL UR42, UR42, 0x2, UP1 ;  /* 0x000000022a2a7887 */ /* 0x000fe20008800000 */
[----:B0-----:R-:W-:-:S13]  /*0220*/  ISETP.NE.AND P0, PT, R2, RZ, PT ;  /* 0x000000ff0200720c */ /* 0x001fda0003f05270 */
[----:B------:R-:W-:Y:S05]  /*0230*/  @P0 BRA `(.L_x_2) ;  /* 0x0000000000580947 */ /* 0x000fea0003800000 */
[----:B------:R-:W0:Y:S01]  /*0240*/  S2UR UR9, SR_CgaCtaId ;  /* 0x00000000000979c3 */ /* 0x000e220000008800 */
[----:B------:R-:W-:Y:S01]  /*0250*/  UMOV UR4, 0x400 ;  /* 0x0000040000047882 */ /* 0x000fe20000000000 */
[----:B------:R-:W-:Y:S01]  /*0260*/  UMOV UR5, 0x1 ;  /* 0x0000000100057882 */ /* 0x000fe20000000000 */
[----:B------:R-:W-:Y:S01]  /*0270*/  UMOV UR6, 0x100 ;  /* 0x0000010000067882 */ /* 0x000fe20000000000 */
[----:B------:R-:W-:Y:S01]  /*0280*/  ELECT P0, URZ, PT ;  /* 0x00000000003f782f */ /* 0x000fe20003800000 */
[----:B------:R-:W-:-:S04]  /*0290*/  UIADD3 UR6, -UR6, 0x100000, URZ ;  /* 0x0010000006067890 */ /* 0x000fc8000fffe13f */
[----:B------:R-:W-:Y:S02]  /*02a0*/  USHF.L.U32 UR7, UR6, 0xb, URZ ;  /* 0x0000000b06077899 */ /* 0x000fe4000800063f */
[----:B------:R-:W-:Y:S02]  /*02b0*/  USHF.L.U32 UR6, UR6, 0x1, URZ ;  /* 0x0000000106067899 */ /* 0x000fe4000800063f */
[----:B0-----:R-:W-:Y:S02]  /*02c0*/  ULEA UR9, UR9, UR4, 0x18 ;  /* 0x0000000409097291 */ /* 0x001fe4000f8ec03f */
[----:B------:R-:W-:-:S04]  /*02d0*/  UIADD3 UR4, -UR5, 0x100000, URZ ;  /* 0x0010000005047890 */ /* 0x000fc8000fffe13f */
[----:B------:R-:W-:Y:S02]  /*02e0*/  USHF.L.U32 UR5, UR4, 0xb, URZ ;  /* 0x0000000b04057899 */ /* 0x000fe4000800063f */
[----:B------:R-:W-:Y:S01]  /*02f0*/  USHF.L.U32 UR4, UR4, 0x1, URZ ;  /* 0x0000000104047899 */ /* 0x000fe2000800063f */
[----:B------:R-:W0:Y:S11]  /*0300*/  FENCE.VIEW.ASYNC.S ;  /* 0x00000000000073c6 */ /* 0x000e360000000000 */
[----:B0-----:R0:W1:Y:S01]  /*0310*/  SYNCS.EXCH.64 URZ, [UR9], UR4 ;  /* 0x00000004093f75b2 */ /* 0x0010620008000100 */
[----:B------:R0:W2:Y:S01]  /*0320*/  SYNCS.EXCH.64 URZ, [UR9+0x20], UR6 ;  /* 0x00002006093f75b2 */ /* 0x0000a20008000100 */
[----:B------:R0:W3:Y:S01]  /*0330*/  SYNCS.EXCH.64 URZ, [UR9+0x8], UR4 ;  /* 0x00000804093f75b2 */ /* 0x0000e20008000100 */
[----:B------:R0:W4:Y:S01]  /*0340*/  SYNCS.EXCH.64 URZ, [UR9+0x28], UR6 ;  /* 0x00002806093f75b2 */ /* 0x0001220008000100 */
[----:B------:R0:W0:Y:S01]  /*0350*/  SYNCS.EXCH.64 URZ, [UR9+0x10], UR4 ;  /* 0x00001004093f75b2 */ /* 0x0000220008000100 */
[----:B------:R0:W0:Y:S01]  /*0360*/  SYNCS.EXCH.64 URZ, [UR9+0x30], UR6 ;  /* 0x00003006093f75b2 */ /* 0x0000220008000100 */
[----:B------:R0:W0:Y:S01]  /*0370*/  SYNCS.EXCH.64 URZ, [UR9+0x18], UR4 ;  /* 0x00001804093f75b2 */ /* 0x0000220008000100 */
[----:B------:R0:W0:Y:S01]  /*0380*/  SYNCS.EXCH.64 URZ, [UR9+0x38], UR6 ;  /* 0x00003806093f75b2 */ /* 0x0000220008000100 */
[----:B------:R-:W-:Y:S01]  /*0390*/  NOP ;  /* 0x0000000000007918 */ /* 0x000fe20000000000 */
.L_x_2:
[----:B------:R-:W5:Y:S01]  /*03a0*/  SHFL.IDX PT, R0, R0, RZ, 0x1f ;  /* 0x00001fff00007589 */ /* 0x000f6200000e0000 */
[----:B------:R-:W1:Y:S01]  /*03b0*/  LDC R2, c[0x0][0x65c] ;  /* 0x00019700ff027b82 */ /* 0x000e620000000800 */
[----:B------:R-:W-:Y:S01]  /*03c0*/  ELECT P0, URZ, PT ;  /* 0x00000000003f782f */ /* 0x000fe20003800000 */
[----:B------:R-:W-:Y:S01]  /*03d0*/  NOP ;  /* 0x0000000000007918 */ /* 0x000fe20000000000 */
[----:B------:R-:W2:Y:S01]  /*03e0*/  S2R R4, SR_CTAID.X ;  /* 0x0000000000047919 */ /* 0x000ea20000002500 */
[----:B0-----:R-:W-:Y:S01]  /*03f0*/  UMOV UR4, 0x20 ;  /* 0x0000002000047882 */ /* 0x001fe20000000000 */
[----:B------:R-:W-:Y:S01]  /*0400*/  IMAD.MOV.U32 R5, RZ, RZ, RZ ;  /* 0x000000ffff057224 */ /* 0x000fe200078e00ff */
[----:B------:R-:W-:Y:S01]  /*0410*/  NOP ;  /* 0x0000000000007918 */ /* 0x000fe20000000000 */
[----:B-----5:R-:W-:Y:S02]  /*0420*/  ISETP.NE.OR P0, PT, R0, RZ, !P0 ;  /* 0x000000ff0000720c */ /* 0x020fe40004705670 */
[----:B-1----:R-:W-:Y:S01]  /*0430*/  ISETP.NE.AND P2, PT, R2, 0x1, PT ;  /* 0x000000010200780c */ /* 0x002fe20003f45270 */
[----:B------:R-:W0:Y:S03]  /*0440*/  S2R R0, SR_CTAID.Y ;  /* 0x0000000000007919 */ /* 0x000e260000002600 */
[----:B------:R-:W-:-:S07]  /*0450*/  P2R R3, PR, RZ, 0x4 ;  /* 0x00000004ff037803 */ /* 0x000fce0000000000 */
[----:B------:R-:W-:Y:S01]  /*0460*/  VOTEU.ALL UP0, P0 ;  /* 0x00000000003f7886 */ /* 0x000fe20000000000 */
[----:B------:R-:W-:Y:S01]  /*0470*/  VOTEU.ALL UP1, P0 ;  /* 0x00000000003f7886 */ /* 0x000fe20000020000 */
[----:B------:R-:W2:Y:S01]  /*0480*/  @P2 LDC R17, c[0x0][0x10] ;  /* 0x00000400ff112b82 */ /* 0x000ea20000000800 */
[----:B------:R-:W-:Y:S02]  /*0490*/  @P2 IMAD.MOV.U32 R7, RZ, RZ, RZ ;  /* 0x000000ffff072224 */ /* 0x000fe400078e00ff */
[----:B------:R-:W-:Y:S01]  /*04a0*/  @!UP0 UMOV UR6, 0x400 ;  /* 0x0000040000068882 */ /* 0x000fe20000000000 */
[----:B------:R-:W-:-:S04]  /*04b0*/  @!UP0 UIADD3 UR4, -UR4, 0x100000, URZ ;  /* 0x0010000004048890 */ /* 0x000fc8000fffe13f */
[----:B------:R-:W-:Y:S02]  /*04c0*/  @!UP0 USHF.L.U32 UR5, UR4, 0xb, URZ ;  /* 0x0000000b04058899 */ /* 0x000fe4000800063f */
[----:B------:R-:W-:Y:S01]  /*04d0*/  @!UP0 USHF.L.U32 UR4, UR4, 0x1, URZ ;  /* 0x0000000104048899 */ /* 0x000fe2000800063f */
[----:B------:R-:W-:Y:S01]  /*04e0*/  @P2 IMAD.MOV.U32 R9, RZ, RZ, RZ ;  /* 0x000000ffff092224 */ /* 0x000fe200078e00ff */
[----:B------:R-:W1:Y:S08]  /*04f0*/  @!UP0 S2UR UR7, SR_CgaCtaId ;  /* 0x00000000000789c3 */ /* 0x000e700000008800 */
[----:B------:R-:W5:Y:S01]  /*0500*/  @!P2 LDC R3, c[0x0][0xc] ;  /* 0x00000300ff03ab82 */ /* 0x000f620000000800 */
[----:B0-----:R-:W-:-:S04]  /*0510*/  @P2 IMAD.MOV.U32 R6, RZ, RZ, R0 ;  /* 0x000000ffff062224 */ /* 0x001fc800078e0000 */
[----:B--2---:R-:W-:-:S04]  /*0520*/  @P2 IMAD.WIDE.U32 R16, R4, R17, R6 ;  /* 0x0000001104102225 */ /* 0x004fc800078e0006 */
[----:B------:R-:W-:Y:S01]  /*0530*/  @P2 IMAD.IADD R17, R17, 0x1, R9 ;  /* 0x0000000111112824 */ /* 0x000fe200078e0209 */
[----:B-1----:R-:W-:Y:S01]  /*0540*/  @!UP0 ULEA UR6, UR7, UR6, 0x18 ;  /* 0x0000000607068291 */ /* 0x002fe2000f8ec03f */
[----:B------:R-:W-:Y:S01]  /*0550*/  VOTEU.ALL UP0, P0 ;  /* 0x00000000003f7886 */ /* 0x000fe20000000000 */
[----:B-----5:R-:W-:Y:S01]  /*0560*/  @!P2 IMAD.WIDE.U32 R6, R3, R0, R4 ;  /* 0x000000000306a225 */ /* 0x020fe200078e0004 */
[----:B------:R-:W0:Y:S09]  /*0570*/  FENCE.VIEW.ASYNC.S ;  /* 0x00000000000073c6 */ /* 0x000e320000000000 */
[----:B0-----:R0:W3:Y:S01]  /*0580*/  @!UP0 SYNCS.EXCH.64 URZ, [UR6+0x50], UR4 ;  /* 0x00005004063f85b2 */ /* 0x0010e20008000100 */
[----:B------:R-:W-:-:S02]  /*0590*/  @!P2 IMAD.MOV.U32 R16, RZ, RZ, R6 ;  /* 0x000000ffff10a224 */ /* 0x000fc400078e0006 */
[----:B------:R-:W-:Y:S01]  /*05a0*/  @!P2 IMAD.MOV.U32 R17, RZ, RZ, R7 ;  /* 0x000000ffff11a224 */ /* 0x000fe200078e0007 */
[----:B------:R0:W3:Y:S01]  /*05b0*/  @!UP1 SYNCS.EXCH.64 URZ, [UR6+0x58], UR4 ;  /* 0x00005804063f95b2 */ /* 0x0000e20008000100 */
[----:B------:R-:W-:Y:S01]  /*05c0*/  NOP ;  /* 0x0000000000007918 */ /* 0x000fe20000000000 */
[----:B---34-:R-:W-:Y:S06]  /*05d0*/  BAR.SYNC.DEFER_BLOCKING 0x0 ;  /* 0x0000000000007b1d */ /* 0x018fec0000010000 */
[----:B------:R-:W-:Y:S05]  /*05e0*/  @!P1 BRA `(.L_x_3) ;  /* 0x000000dc00a49947 */ /* 0x000fea0003800000 */
[----:B------:R-:W-:-:S06]  /*05f0*/  UISETP.GT.U32.AND UP0, UPT, UR10, 0x1, UPT ;  /* 0x000000010a00788c */ /* 0x000fcc000bf04070 */
[----:B------:R-:W-:-:S13]  /*0600*/  PLOP3.LUT P0, PT, PT, PT, UP0, 0x80, 0x0 ;  /* 0x000000000000781c */ /* 0x000fda0003f0f008 */
[----:B0-----:R-:W-:Y:S05]  /*0610*/  @P0 EXIT ;  /* 0x000000000000094d */ /* 0x001fea0003800000 */
[----:B------:R-:W-:Y:S01]  /*0620*/  ULDC.64 UR4, c[0x0][0x650] ;  /* 0x0001940000047ab9 */ /* 0x000fe20000000a00 */
[----:B------:R-:W-:Y:S01]  /*0630*/  PRMT R3, RZ, 0x7610, R3 ;  /* 0x00007610ff037816 */ /* 0x000fe20000000003 */
[----:B------:R-:W-:Y:S01]  /*0640*/  IMAD.MOV.U32 R152, RZ, RZ, -0x1 ;  /* 0xffffffffff987424 */ /* 0x000fe200078e00ff */
[----:B------:R-:W-:Y:S01]  /*0650*/  ISETP.GE.U32.AND P0, PT, R16, UR4, PT ;  /* 0x0000000410007c0c */ /* 0x000fe2000bf06070 */
[----:B------:R-:W-:Y:S02]  /*0660*/  IMAD.MOV.U32 R23, RZ, RZ, -0x1 ;  /* 0xffffffffff177424 */ /* 0x000fe400078e00ff */
[----:B------:R-:W-:Y:S01]  /*0670*/  IMAD.MOV.U32 R22, RZ, RZ, -0x1 ;  /* 0xffffffffff167424 */ /* 0x000fe200078e00ff */
[----:B------:R-:W-:-:S13]  /*0680*/  ISETP.GE.U32.AND.EX P0, PT, R17, UR5, PT, P0 ;  /* 0x0000000511007c0c */ /* 0x000fda000bf06100 */
[----:B------:R-:W-:Y:S05]  /*0690*/  @P0 BRA `(.L_x_4) ;  /* 0x0000000400580947 */ /* 0x000fea0003800000 */
[----:B------:R-:W0:Y:S01]  /*06a0*/  LDC.64 R14, c[0x0][0x628] ;  /* 0x00018a00ff0e7b82 */ /* 0x000e220000000a00 */
[----:B------:R-:W-:Y:S02]  /*06b0*/  IMAD.MOV.U32 R6, RZ, RZ, R16 ;  /* 0x000000ffff067224 */ /* 0x000fe400078e0010 */
[----:B------:R-:W-:-:S05]  /*06c0*/  IMAD.MOV.U32 R7, RZ, RZ, R17 ;  /* 0x000000ffff077224 */ /* 0x000fca00078e0011 */
[----:B------:R-:W1:Y:S08]  /*06d0*/  LDC R12, c[0x0][0x630] ;  /* 0x00018c00ff0c7b82 */ /* 0x000e700000000800 */
[----:B------:R-:W2:Y:S01]  /*06e0*/  LDC.64 R20, c[0x0][0x620] ;  /* 0x00018800ff147b82 */ /* 0x000ea20000000a00 */
[----:B0-----:R-:W-:-:S04]  /*06f0*/  ISETP.NE.U32.AND P0, PT, R14, RZ, PT ;  /* 0x000000ff0e00720c */ /* 0x001fc80003f05070 */
[----:B------:R-:W-:-:S13]  /*0700*/  ISETP.NE.AND.EX P0, PT, R15, RZ, PT, P0 ;  /* 0x000000ff0f00720c */ /* 0x000fda0003f05300 */
[----:B-12---:R-:W-:Y:S05]  /*0710*/  @!P0 BRA `(.L_x_5) ;  /* 0x0000000000288947 */ /* 0x006fea0003800000 */
[----:B------:R-:W0:Y:S02]  /*0720*/  LDC R3, c[0x0][0x634] ;  /* 0x00018d00ff037b82 */ /* 0x000e240000000800 */
[----:B0-----:R-:W-:-:S05]  /*0730*/  IADD3 R3, P0, R16, R3, RZ ;  /* 0x0000000310037210 */ /* 0x001fca0007f1e0ff */
[----:B------:R-:W-:-:S04]  /*0740*/  IMAD.X R13, RZ, RZ, R17, P0 ;  /* 0x000000ffff0d7224 */ /* 0x000fc800000e0611 */
[----:B------:R-:W-:-:S04]  /*0750*/  IMAD.WIDE.U32 R6, R13, R14, RZ ;  /* 0x0000000e0d067225 */ /* 0x000fc800078e00ff */
[----:B------:R-:W-:-:S04]  /*0760*/  IMAD.WIDE.U32 R8, P0, R3, R15, R6 ;  /* 0x0000000f03087225 */ /* 0x000fc80007800006 */
[----:B------:R-:W-:-:S04]  /*0770*/  IMAD.WIDE.U32 R6, R3, R14, RZ ;  /* 0x0000000e03067225 */ /* 0x000fc800078e00ff */
[----:B------:R-:W-:Y:S01]  /*0780*/  IMAD.X R11, RZ, RZ, RZ, P0 ;  /* 0x000000ffff0b7224 */ /* 0x000fe200000e06ff */
[----:B------:R-:W-:Y:S01]  /*0790*/  IADD3 RZ, P0, R7, R8, RZ ;  /* 0x0000000807ff7210 */ /* 0x000fe20007f1e0ff */
[----:B------:R-:W-:-:S04]  /*07a0*/  IMAD.MOV.U32 R10, RZ, RZ, R9 ;  /* 0x000000ffff0a7224 */ /* 0x000fc800078e0009 */
[----:B------:R-:W-:-:S08]  /*07b0*/  IMAD.WIDE.U32.X R6, R13, R15, R10, P0 ;  /* 0x0000000f0d067225 */ /* 0x000fd000000e040a */
.L_x_5:
[-CC-:B------:R-:W-:Y:S01]  /*07c0*/  SHF.R.U64 R24, R6, R12.reuse, R7.reuse ;  /* 0x0000000c06187219 */ /* 0x180fe20000001207 */
[----:B------:R-:W0:Y:S01]  /*07d0*/  LDC R10, c[0x0][0x618] ;  /* 0x00018600ff0a7b82 */ /* 0x000e220000000800 */
[----:B------:R-:W-:Y:S01]  /*07e0*/  SHF.R.U32.HI R5, RZ, R12, R7 ;  /* 0x0000000cff057219 */ /* 0x000fe20000011607 */
[----:B------:R-:W-:Y:S01]  /*07f0*/  ULDC UR4, c[0x0][0x150] ;  /* 0x0000540000047ab9 */ /* 0x000fe20000000800 */
[----:B------:R-:W-:Y:S02]  /*0800*/  IADD3 R9, P0, RZ, -R24, RZ ;  /* 0x80000018ff097210 */ /* 0x000fe40007f1e0ff */
[----:B------:R-:W-:-:S03]  /*0810*/  I2FP.F32.U32 R3, R4 ;  /* 0x0000000400037245 */ /* 0x000fc60000201000 */
[----:B------:R-:W1:Y:S01]  /*0820*/  LDC.64 R22, c[0x0][0x640] ;  /* 0x00019000ff167b82 */ /* 0x000e620000000a00 */
[----:B------:R-:W-:Y:S02]  /*0830*/  IMAD.X R11, RZ, RZ, ~R5, P0 ;  /* 0x000000ffff0b7224 */ /* 0x000fe400000e0e05 */
[----:B------:R-:W-:Y:S01]  /*0840*/  FMUL R3, R3, UR4 ;  /* 0x0000000403037c20 */ /* 0x000fe20008400000 */
[----:B------:R-:W-:Y:S01]  /*0850*/  IMAD.WIDE.U32 R6, R9, R20, R16 ;  /* 0x0000001409067225 */ /* 0x000fe200078e0010 */
[----:B------:R-:W-:-:S03]  /*0860*/  ULDC UR4, c[0x0][0x154] ;  /* 0x0000550000047ab9 */ /* 0x000fc60000000800 */
[----:B------:R-:W-:Y:S01]  /*0870*/  IMAD R8, R11, R20, RZ ;  /* 0x000000140b087224 */ /* 0x000fe200078e02ff */
[----:B------:R-:W2:Y:S01]  /*0880*/  LDC R5, c[0x0][0x144] ;  /* 0x00005100ff057b82 */ /* 0x000ea20000000800 */
[----:B------:R-:W3:Y:S02]  /*0890*/  F2I.U32.TRUNC.NTZ R3, R3 ;  /* 0x0000000300037305 */ /* 0x000ee4000020f000 */
[----:B------:R-:W-:-:S04]  /*08a0*/  IMAD R9, R9, R21, R8 ;  /* 0x0000001509097224 */ /* 0x000fc800078e0208 */
[----:B------:R-:W-:Y:S01]  /*08b0*/  IMAD.IADD R7, R7, 0x1, R9 ;  /* 0x0000000107077824 */ /* 0x000fe200078e0209 */
[----:B------:R-:W4:Y:S01]  /*08c0*/  LDC R12, c[0x0][0x608] ;  /* 0x00018200ff0c7b82 */ /* 0x000f220000000800 */
[----:B------:R-:W-:-:S03]  /*08d0*/  IMAD.MOV.U32 R9, RZ, RZ, -0x1 ;  /* 0xffffffffff097424 */ /* 0x000fc600078e00ff */
[----:B0-----:R-:W-:Y:S02]  /*08e0*/  SHF.R.U64 R14, R6, R10, R7 ;  /* 0x0000000a060e7219 */ /* 0x001fe40000001207 */
[----:B------:R-:W-:Y:S02]  /*08f0*/  I2FP.F32.U32 R6, R0 ;  /* 0x0000000000067245 */ /* 0x000fe40000201000 */
[----:B------:R-:W0:Y:S01]  /*0900*/  LDC R20, c[0x0][0x658] ;  /* 0x00019600ff147b82 */ /* 0x000e220000000800 */
[----:B-1----:R-:W-:Y:S01]  /*0910*/  ISETP.NE.U32.AND P0, PT, R22, RZ, PT ;  /* 0x000000ff1600720c */ /* 0x002fe20003f05070 */
[----:B---3--:R-:W-:Y:S01]  /*0920*/  IMAD.MOV R8, RZ, RZ, -R3 ;  /* 0x000000ffff087224 */ /* 0x008fe200078e0a03 */
[----:B------:R-:W-:Y:S01]  /*0930*/  SHF.R.U32.HI R7, RZ, R10, R7 ;  /* 0x0000000aff077219 */ /* 0x000fe20000011607 */
[----:B------:R-:W-:Y:S01]  /*0940*/  FMUL R6, R6, UR4 ;  /* 0x0000000406067c20 */ /* 0x000fe20008400000 */
[----:B------:R-:W-:-:S03]  /*0950*/  ISETP.NE.AND.EX P0, PT, R23, RZ, PT, P0 ;  /* 0x000000ff1700720c */ /* 0x000fc60003f05300 */
[----:B------:R-:W1:Y:S01]  /*0960*/  LDC R13, c[0x0][0x148] ;  /* 0x00005200ff0d7b82 */ /* 0x000e620000000800 */
[----:B--2---:R-:W-:-:S07]  /*0970*/  IMAD R3, R5, R8, R4 ;  /* 0x0000000805037224 */ /* 0x004fce00078e0204 */
[----:B------:R-:W2:Y:S01]  /*0980*/  LDC R19, c[0x0][0x600] ;  /* 0x00018000ff137b82 */ /* 0x000ea20000000800 */
[-CC-:B----4-:R-:W-:Y:S02]  /*0990*/  SHF.R.U64 R26, R14, R12.reuse, R7.reuse ;  /* 0x0000000c0e1a7219 */ /* 0x190fe40000001207 */
[----:B------:R-:W-:Y:S01]  /*09a0*/  SHF.R.U32.HI R5, RZ, R12, R7 ;  /* 0x0000000cff057219 */ /* 0x000fe20000011607 */
[----:B------:R-:W-:Y:S01]  /*09b0*/  IMAD.MOV.U32 R7, RZ, RZ, 0x1 ;  /* 0x00000001ff077424 */ /* 0x000fe200078e00ff */
[----:B------:R3:W4:Y:S03]  /*09c0*/  F2I.U32.TRUNC.NTZ R12, R6 ;  /* 0x00000006000c7305 */ /* 0x000726000020f000 */
[----:B------:R-:W1:Y:S01]  /*09d0*/  LDC R21, c[0x0][0x648] ;  /* 0x00019200ff157b82 */ /* 0x000e620000000800 */
[-C--:B0-----:R-:W-:Y:S02]  /*09e0*/  SHF.L.U32 R4, R9, R20.reuse, RZ ;  /* 0x0000001409047219 */ /* 0x081fe400000006ff */
[----:B------:R-:W-:-:S02]  /*09f0*/  SHF.R.U64 R28, R26, R20, R5 ;  /* 0x000000141a1c7219 */ /* 0x000fc40000001205 */
[----:B------:R-:W-:Y:S02]  /*0a00*/  LOP3.LUT R11, RZ, R4, RZ, 0x33, !PT ;  /* 0x00000004ff0b7212 */ /* 0x000fe400078e33ff */
[-C--:B------:R-:W-:Y:S01]  /*0a10*/  SHF.R.U32.HI R5, RZ, R20.reuse, R5 ;  /* 0x00000014ff057219 */ /* 0x080fe20000011605 */
[----:B------:R-:W0:Y:S01]  /*0a20*/  LDC R25, c[0x0][0x638] ;  /* 0x00018e00ff197b82 */ /* 0x000e220000000800 */
[----:B------:R-:W-:Y:S01]  /*0a30*/  SHF.L.U32 R10, R7, R20, RZ ;  /* 0x00000014070a7219 */ /* 0x000fe200000006ff */
[----:B------:R-:W-:-:S06]  /*0a40*/  IMAD.MOV.U32 R4, RZ, RZ, R28 ;  /* 0x000000ffff047224 */ /* 0x000fcc00078e001c */
[----:B------:R-:W0:Y:S01]  /*0a50*/  LDC R152, c[0x0][0x610] ;  /* 0x00018400ff987b82 */ /* 0x000e220000000800 */
[----:B---34-:R-:W-:Y:S05]  /*0a60*/  @!P0 BRA `(.L_x_6) ;  /* 0x0000000000288947 */ /* 0x018fea0003800000 */
[----:B------:R-:W3:Y:S02]  /*0a70*/  LDC R9, c[0x0][0x64c] ;  /* 0x00019300ff097b82 */ /* 0x000ee40000000800 */
[----:B---3--:R-:W-:-:S05]  /*0a80*/  IADD3 R9, P0, R28, R9, RZ ;  /* 0x000000091c097210 */ /* 0x008fca0007f1e0ff */
        /* <DEDUP_REMOVED lines=8> */
.L_x_6:
[----:B-1----:R-:W-:Y:S01]  /*0b10*/  SHF.R.U64 R4, R4, R21, R5 ;  /* 0x0000001504047219 */ /* 0x002fe20000001205 */
[----:B--2---:R-:W-:Y:S01]  /*0b20*/  VIADD R5, R19, 0xffffffff ;  /* 0xffffffff13057836 */ /* 0x004fe20000000000 */
[----:B------:R-:W-:Y:S01]  /*0b30*/  LOP3.LUT R11, R26, R11, RZ, 0xc0, !PT ;  /* 0x0000000b1a0b7212 */ /* 0x000fe200078ec0ff */
[----:B------:R-:W-:Y:S02]  /*0b40*/  IMAD.MOV R12, RZ, RZ, -R12 ;  /* 0x000000ffff0c7224 */ /* 0x000fe400078e0a0c */
[----:B------:R-:W-:Y:S01]  /*0b50*/  IMAD.MOV R6, RZ, RZ, -R4 ;  /* 0x000000ffff067224 */ /* 0x000fe200078e0a04 */
[----:B------:R-:W-:Y:S01]  /*0b60*/  LOP3.LUT R5, R14, R5, RZ, 0xc0, !PT ;  /* 0x000000050e057212 */ /* 0x000fe200078ec0ff */
[----:B------:R-:W-:Y:S02]  /*0b70*/  @P2 IMAD R3, R13, R12, R0 ;  /* 0x0000000c0d032224 */ /* 0x000fe400078e0200 */
[----:B------:R-:W-:Y:S02]  /*0b80*/  IMAD R10, R10, R4, R11 ;  /* 0x000000040a0a7224 */ /* 0x000fe400078e020b */
[----:B0-----:R-:W-:-:S02]  /*0b90*/  IMAD R0, R6, R25, R28 ;  /* 0x0000001906007224 */ /* 0x001fc400078e021c */
[----:B------:R-:W-:Y:S02]  /*0ba0*/  IMAD R152, R10, R152, R3 ;  /* 0x000000980a987224 */ /* 0x000fe400078e0203 */
[----:B------:R-:W-:Y:S02]  /*0bb0*/  IMAD R5, R0, R19, R5 ;  /* 0x0000001300057224 */ /* 0x000fe400078e0205 */
[----:B------:R-:W-:Y:S02]  /*0bc0*/  IMAD.MOV.U32 R3, RZ, RZ, 0x1 ;  /* 0x00000001ff037424 */ /* 0x000fe400078e00ff */
[----:B------:R-:W-:Y:S01]  /*0bd0*/  IMAD.MOV.U32 R22, RZ, RZ, R24 ;  /* 0x000000ffff167224 */ /* 0x000fe200078e0018 */
[----:B------:R-:W-:Y:S02]  /*0be0*/  SEL R23, R5, R152, !P2 ;  /* 0x0000009805177207 */ /* 0x000fe40005000000 */
[----:B------:R-:W-:-:S07]  /*0bf0*/  SEL R152, R152, R5, !P2 ;  /* 0x0000000598987207 */ /* 0x000fce0005000000 */
.L_x_4:
[----:B------:R-:W-:-:S08]  /*0c00*/  NOP ;  /* 0x0000000000007918 */ /* 0x000fd00000000000 */
[----:B------:R-:W0:Y:S02]  /*0c10*/  USETMAXREG.TRY_ALLOC.CTAPOOL UP0, 0xe8 ;  /* 0x000000e8000079c8 */ /* 0x000e240008000600 */
[----:B0-----:R-:W-:-:S13]  /*0c20*/  PLOP3.LUT P0, PT, PT, PT, UP0, 0x80, 0x0 ;  /* 0x000000000000781c */ /* 0x001fda0003f0f008 */
[----:B------:R-:W-:Y:S05]  /*0c30*/  @!P0 BRA `(.L_x_4) ;  /* 0xfffffffc00f08947 */ /* 0x000fea000383ffff */
[----:B------:R-:W-:Y:S01]  /*0c40*/  ULDC.64 UR4, c[0x0][0x598] ;  /* 0x0001660000047ab9 */ /* 0x000fe20000000a00 */
[----:B------:R-:W-:Y:S01]  /*0c50*/  ULDC.64 UR36, c[0x0][0x208] ;  /* 0x0000820000247ab9 */ /* 0x000fe20000000a00 */
[----:B------:R-:W-:-:S04]  /*0c60*/  ISETP.NE.U32.AND P0, PT, RZ, UR4, PT ;  /* 0x00000004ff007c0c */ /* 0x000fc8000bf05070 */
[----:B------:R-:W-:-:S13]  /*0c70*/  ISETP.NE.AND.EX P0, PT, RZ, UR5, PT, P0 ;  /* 0x00000005ff007c0c */ /* 0x000fda000bf05300 */
[----:B------:R-:W-:Y:S05]  /*0c80*/  @!P0 BRA `(.L_x_7) ;  /* 0x00000000001c8947 */ /* 0x000fea0003800000 */
[----:B------:R-:W0:Y:S02]  /*0c90*/  LDC.64 R4, c[0x0][0x598] ;  /* 0x00016600ff047b82 */ /* 0x000e240000000a00 */
[----:B0-----:R-:W2:Y:S02]  /*0ca0*/  LDG.E.64 R4, desc[UR36][R4.64] ;  /* 0x0000002404047981 */ /* 0x001ea4000c1e1b00 */
[----:B--2---:R-:W-:-:S04]  /*0cb0*/  ISETP.NE.U32.AND P0, PT, R4, RZ, PT ;  /* 0x000000ff0400720c */ /* 0x004fc80003f05070 */
[----:B------:R-:W-:-:S13]  /*0cc0*/  ISETP.NE.AND.EX P0, PT, R5, RZ, PT, P0 ;  /* 0x000000ff0500720c */ /* 0x000fda0003f05300 */
[----:B------:R-:W-:Y:S05]  /*0cd0*/  @!P0 BRA `(.L_x_7) ;  /* 0x0000000000088947 */ /* 0x000fea0003800000 */
[----:B------:R0:W5:Y:S01]  /*0ce0*/  LD.E R153, desc[UR36][R4.64] ;  /* 0x0000002404997980 */ /* 0x000162000c101900 */
[----:B------:R-:W-:Y:S05]  /*0cf0*/  BRA `(.L_x_8) ;  /* 0x0000000000247947 */ /* 0x000fea0003800000 */
.L_x_7:
[----:B------:R-:W-:Y:S02]  /*0d00*/  ULDC.64 UR4, c[0x0][0x588] ;  /* 0x0001620000047ab9 */ /* 0x000fe40000000a00 */
[----:B------:R-:W-:-:S04]  /*0d10*/  ISETP.NE.U32.AND P0, PT, RZ, UR4, PT ;  /* 0x00000004ff007c0c */ /* 0x000fc8000bf05070 */
[----:B------:R-:W-:-:S13]  /*0d20*/  ISETP.NE.AND.EX P0, PT, RZ, UR5, PT, P0 ;  /* 0x00000005ff007c0c */ /* 0x000fda000bf05300 */
[----:B------:R-:W-:Y:S05]  /*0d30*/  @!P0 BRA `(.L_x_9) ;  /* 0x00000000000c8947 */ /* 0x000fea0003800000 */
[----:B------:R-:W0:Y:S02]  /*0d40*/  LDC.64 R4, c[0x0][0x588] ;  /* 0x00016200ff047b82 */ /* 0x000e240000000a00 */
[----:B0-----:R1:W5:Y:S01]  /*0d50*/  LDG.E R153, desc[UR36][R4.64] ;  /* 0x0000002404997981 */ /* 0x001362000c1e1900 */
[----:B------:R-:W-:Y:S05]  /*0d60*/  BRA `(.L_x_8) ;  /* 0x0000000000087947 */ /* 0x000fea0003800000 */
.L_x_9:
[----:B------:R-:W-:Y:S02]  /*0d70*/  ULDC UR4, c[0x0][0x580] ;  /* 0x0001600000047ab9 */ /* 0x000fe40000000800 */
[----:B------:R-:W-:-:S07]  /*0d80*/  IMAD.U32 R153, RZ, RZ, UR4 ;  /* 0x00000004ff997e24 */ /* 0x000fce000f8e00ff */
.L_x_8:
[----:B------:R-:W-:Y:S02]  /*0d90*/  ULDC.64 UR4, c[0x0][0x5a0] ;  /* 0x0001680000047ab9 */ /* 0x000fe40000000a00 */
[----:B------:R-:W-:-:S04]  /*0da0*/  ISETP.NE.U32.AND P0, PT, RZ, UR4, PT ;  /* 0x00000004ff007c0c */ /* 0x000fc8000bf05070 */
[----:B------:R-:W-:-:S13]  /*0db0*/  ISETP.NE.AND.EX P0, PT, RZ, UR5, PT, P0 ;  /* 0x00000005ff007c0c */ /* 0x000fda000bf05300 */
[----:B------:R-:W-:Y:S05]  /*0dc0*/  @!P0 BRA `(.L_x_10) ;  /* 0x00000000001c8947 */ /* 0x000fea0003800000 */
[----:B01----:R-:W0:Y:S02]  /*0dd0*/  LDC.64 R4, c[0x0][0x5a0] ;  /* 0x00016800ff047b82 */ /* 0x003e240000000a00 */
[----:B0-----:R-:W2:Y:S02]  /*0de0*/  LDG.E.64 R4, desc[UR36][R4.64] ;  /* 0x0000002404047981 */ /* 0x001ea4000c1e1b00 */
[----:B--2---:R-:W-:-:S04]  /*0df0*/  ISETP.NE.U32.AND P0, PT, R4, RZ, PT ;  /* 0x000000ff0400720c */ /* 0x004fc80003f05070 */
[----:B------:R-:W-:-:S13]  /*0e00*/  ISETP.NE.AND.EX P0, PT, R5, RZ, PT, P0 ;  /* 0x000000ff0500720c */ /* 0x000fda0003f05300 */
[----:B------:R-:W-:Y:S05]  /*0e10*/  @!P0 BRA `(.L_x_10) ;  /* 0x0000000000088947 */ /* 0x000fea0003800000 */
[----:B------:R0:W5:Y:S01]  /*0e20*/  LD.E R154, desc[UR36][R4.64] ;  /* 0x00000024049a7980 */ /* 0x000162000c101900 */
[----:B------:R-:W-:Y:S05]  /*0e30*/  BRA `(.L_x_11) ;  /* 0x0000000000247947 */ /* 0x000fea0003800000 */
.L_x_10:
[----:B------:R-:W-:Y:S02]  /*0e40*/  ULDC.64 UR4, c[0x0][0x590] ;  /* 0x0001640000047ab9 */ /* 0x000fe40000000a00 */
[----:B------:R-:W-:-:S04]  /*0e50*/  ISETP.NE.U32.AND P0, PT, RZ, UR4, PT ;  /* 0x00000004ff007c0c */ /* 0x000fc8000bf05070 */
[----:B------:R-:W-:-:S13]  /*0e60*/  ISETP.NE.AND.EX P0, PT, RZ, UR5, PT, P0 ;  /* 0x00000005ff007c0c */ /* 0x000fda000bf05300 */
[----:B------:R-:W-:Y:S05]  /*0e70*/  @!P0 BRA `(.L_x_12) ;  /* 0x00000000000c8947 */ /* 0x000fea0003800000 */
[----:B------:R-:W2:Y:S02]  /*0e80*/  LDC.64 R154, c[0x0][0x590] ;  /* 0x00016400ff9a7b82 */ /* 0x000ea40000000a00 */
[----:B--2---:R2:W5:Y:S01]  /*0e90*/  LDG.E R154, desc[UR36][R154.64] ;  /* 0x000000249a9a7981 */ /* 0x004562000c1e1900 */
[----:B------:R-:W-:Y:S05]  /*0ea0*/  BRA `(.L_x_11) ;  /* 0x0000000000087947 */ /* 0x000fea0003800000 */
.L_x_12:
[----:B------:R-:W-:Y:S02]  /*0eb0*/  ULDC UR4, c[0x0][0x584] ;  /* 0x0001610000047ab9 */ /* 0x000fe40000000800 */
[----:B------:R-:W-:-:S07]  /*0ec0*/  IMAD.U32 R154, RZ, RZ, UR4 ;  /* 0x00000004ff9a7e24 */ /* 0x000fce000f8e00ff */
.L_x_11:
[----:B------:R-:W-:-:S13]  /*0ed0*/  LOP3.LUT P0, RZ, R3, 0xff, RZ, 0xc0, !PT ;  /* 0x000000ff03ff7812 */ /* 0x000fda000780c0ff */
[----:B------:R-:W-:Y:S05]  /*0ee0*/  @!P0 EXIT ;  /* 0x000000000000894d */ /* 0x000fea0003800000 */
[----:B------:R-:W-:Y:S01]  /*0ef0*/  ULDC UR4, c[0x0][0x28c] ;  /* 0x0000a30000047ab9 */ /* 0x000fe20000000800 */
[----:B------:R-:W-:Y:S01]  /*0f00*/  UMOV UR38, URZ ;  /* 0x0000003f00267c82 */ /* 0x000fe20008000000 */
[----:B------:R-:W-:Y:S01]  /*0f10*/  UIADD3 UR4, UR4, 0x7f, URZ ;  /* 0x0000007f04047890 */ /* 0x000fe2000fffe03f */
[----:B------:R-:W-:-:S03]  /*0f20*/  UMOV UR39, URZ ;  /* 0x0000003f00277c82 */ /* 0x000fc60008000000 */
[----:B------:R-:W-:-:S04]  /*0f30*/  USHF.R.S32.HI UR5, URZ, 0x1f, UR4 ;  /* 0x0000001f3f057899 */ /* 0x000fc80008011404 */
[----:B------:R-:W-:-:S04]  /*0f40*/  ULEA.HI UR5, UR5, UR4, URZ, 0x7 ;  /* 0x0000000405057291 */ /* 0x000fc8000f8f383f */
[----:B------:R-:W-:-:S12]  /*0f50*/  USHF.R.S32.HI UR40, URZ, 0x7, UR5 ;  /* 0x000000073f287899 */ /* 0x000fd80008011405 */
.L_x_301:
[----:B---3--:R-:W3:Y:S01]  /*0f60*/  S2R R3, SR_CgaCtaId ;  /* 0x0000000000037919 */ /* 0x008ee20000008800 */
[----:B------:R-:W-:-:S04]  /*0f70*/  MOV R0, 0x400 ;  /* 0x0000040000007802 */ /* 0x000fc80000000f00 */
[----:B---3--:R-:W-:-:S05]  /*0f80*/  LEA R0, R3, R0, 0x18 ;  /* 0x0000000003007211 */ /* 0x008fca00078ec0ff */
[----:B------:R-:W-:-:S05]  /*0f90*/  VIADD R0, R0, 0x800 ;  /* 0x0000080000007836 */ /* 0x000fca0000000000 */
[----:B------:R-:W-:-:S13]  /*0fa0*/  LOP3.LUT P0, RZ, R0, 0x3ff, RZ, 0xc0, !PT ;  /* 0x000003ff00ff7812 */ /* 0x000fda000780c0ff */
[----:B-1--4-:R-:W-:Y:S05]  /*0fb0*/  @!P0 BRA `(.L_x_13) ;  /* 0x0000000000408947 */ /* 0x012fea0003800000 */
[----:B------:R-:W-:Y:S01]  /*0fc0*/  MOV R0, 0x0 ;  /* 0x0000000000007802 */ /* 0x000fe20000000f00 */
[----:B------:R-:W-:Y:S01]  /*0fd0*/  ULDC.64 UR4, c[0x4][0x70] ;  /* 0x01001c0000047ab9 */ /* 0x000fe20000000a00 */
[----:B------:R-:W-:Y:S01]  /*0fe0*/  ULDC.64 UR6, c[0x4][0x8] ;  /* 0x0100020000067ab9 */ /* 0x000fe20000000a00 */
[----:B01----:R-:W-:Y:S01]  /*0ff0*/  IMAD.U32 R4, RZ, RZ, UR4 ;  /* 0x00000004ff047e24 */ /* 0x003fe2000f8e00ff */
[----:B------:R0:W1:Y:S01]  /*1000*/  LDC.64 R14, c[0x4][R0] ;  /* 0x01000000000e7b82 */ /* 0x0000620000000a00 */
[----:B------:R-:W-:Y:S01]  /*1010*/  IMAD.U32 R5, RZ, RZ, UR5 ;  /* 0x00000005ff057e24 */ /* 0x000fe2000f8e00ff */
[----:B------:R-:W-:Y:S01]  /*1020*/  ULDC.64 UR4, c[0x4][0x78] ;  /* 0x01001e0000047ab9 */ /* 0x000fe20000000a00 */
[----:B------:R-:W-:Y:S02]  /*1030*/  IMAD.U32 R10, RZ, RZ, UR6 ;  /* 0x00000006ff0a7e24 */ /* 0x000fe4000f8e00ff */
[----:B------:R-:W-:Y:S02]  /*1040*/  IMAD.U32 R6, RZ, RZ, UR4 ;  /* 0x00000004ff067e24 */ /* 0x000fe4000f8e00ff */
[----:B------:R-:W-:-:S02]  /*1050*/  IMAD.U32 R7, RZ, RZ, UR5 ;  /* 0x00000005ff077e24 */ /* 0x000fc4000f8e00ff */
[----:B------:R-:W-:Y:S02]  /*1060*/  IMAD.U32 R11, RZ, RZ, UR7 ;  /* 0x00000007ff0b7e24 */ /* 0x000fe4000f8e00ff */
[----:B------:R-:W-:Y:S02]  /*1070*/  IMAD.MOV.U32 R8, RZ, RZ, 0x70 ;  /* 0x00000070ff087424 */ /* 0x000fe400078e00ff */
[----:B------:R-:W-:Y:S02]  /*1080*/  IMAD.MOV.U32 R12, RZ, RZ, 0x1 ;  /* 0x00000001ff0c7424 */ /* 0x000fe400078e00ff */
[----:B0-----:R-:W-:-:S07]  /*1090*/  IMAD.MOV.U32 R13, RZ, RZ, RZ ;  /* 0x000000ffff0d7224 */ /* 0x001fce00078e00ff */
[----:B------:R-:W-:-:S07]  /*10a0*/  LEPC R20, `(.L_x_13) ;  /* 0x000000001014794e */ /* 0x000fce0000000000 */
[----:B-12--5:R-:W-:Y:S05]  /*10b0*/  CALL.ABS.NOINC R14 ;  /* 0x000000000e007343 */ /* 0x026fea0003c00000 */
.L_x_13:
[----:B------:R-:W3:Y:S01]  /*10c0*/  S2R R3, SR_CgaCtaId ;  /* 0x0000000000037919 */ /* 0x000ee20000008800 */
[----:B------:R-:W-:-:S04]  /*10d0*/  MOV R0, 0x400 ;  /* 0x0000040000007802 */ /* 0x000fc80000000f00 */
[----:B---3--:R-:W-:-:S05]  /*10e0*/  LEA R0, R3, R0, 0x18 ;  /* 0x0000000003007211 */ /* 0x008fca00078ec0ff */
[----:B------:R-:W-:-:S05]  /*10f0*/  VIADD R28, R0, 0x20800 ;  /* 0x00020800001c7836 */ /* 0x000fca0000000000 */
[----:B------:R-:W-:-:S13]  /*1100*/  LOP3.LUT P0, RZ, R28, 0x3ff, RZ, 0xc0, !PT ;  /* 0x000003ff1cff7812 */ /* 0x000fda000780c0ff */
[----:B------:R-:W-:Y:S05]  /*1110*/  @!P0 BRA `(.L_x_14) ;  /* 0x00000000007c8947 */ /* 0x000fea0003800000 */
        /* <DEDUP_REMOVED lines=16> */
.L_x_15:
[----:B------:R0:W1:Y:S01]  /*1220*/  LDC.64 R14, c[0x4][R19] ;  /* 0x01000000130e7b82 */ /* 0x0000620000000a00 */
[----:B------:R-:W-:Y:S01]  /*1230*/  ULDC.64 UR4, c[0x4][0x70] ;  /* 0x01001c0000047ab9 */ /* 0x000fe20000000a00 */
[----:B------:R-:W-:Y:S01]  /*1240*/  ULDC.64 UR6, c[0x4][0x10] ;  /* 0x0100040000067ab9 */ /* 0x000fe20000000a00 */
[----:B------:R-:W-:Y:S02]  /*1250*/  IMAD.U32 R4, RZ, RZ, UR4 ;  /* 0x00000004ff047e24 */ /* 0x000fe4000f8e00ff */
        /* <DEDUP_REMOVED lines=10> */
[----:B-1----:R-:W-:Y:S05]  /*1300*/  CALL.ABS.NOINC R14 ;  /* 0x000000000e007343 */ /* 0x002fea0003c00000 */
.L_x_14:
[----:B------:R-:W-:Y:S01]  /*1310*/  ULOP3.LUT UR4, UR42, 0x1, URZ, 0xfc, !UPT ;  /* 0x000000012a047892 */ /* 0x000fe2000f8efc3f */
[----:B------:R-:W-:-:S04]  /*1320*/  LOP3.LUT R13, R18, 0x80, RZ, 0xc0, !PT ;  /* 0x00000080120d7812 */ /* 0x000fc800078ec0ff */
[----:B------:R-:W-:Y:S01]  /*1330*/  SHF.R.U32.HI R13, RZ, 0x7, R13 ;  /* 0x00000007ff0d7819 */ /* 0x000fe2000001160d */
[----:B------:R-:W-:Y:S01]  /*1340*/  IMAD.U32 R0, RZ, RZ, UR4 ;  /* 0x00000004ff007e24 */ /* 0x000fe2000f8e00ff */
[----:B------:R-:W-:-:S04]  /*1350*/  UMOV UR4, 0xffffffff ;  /* 0xffffffff00047882 */ /* 0x000fc80000000000 */
[----:B------:R-:W-:Y:S01]  /*1360*/  ISETP.NE.AND P0, PT, R0, 0x3, PT ;  /* 0x000000030000780c */ /* 0x000fe20003f05270 */
[----:B------:R-:W-:-:S12]  /*1370*/  BRA.DIV UR4, `(.L_x_16) ;  /* 0x000000ea04a47947 */ /* 0x000fd8000b800000 */
.L_x_329:
[----:B------:R-:W-:Y:S05]  /*1380*/  @!P0 BRA `(.L_x_17) ;  /* 0x0000000000048947 */ /* 0x000fea0003800000 */
[----:B------:R-:W-:Y:S01]  /*1390*/  BPT.TRAP 0x1 ;  /* 0x000000040000795c */ /* 0x000fe20000300000 */
.L_x_17:
[----:B------:R-:W3:Y:S01]  /*13a0*/  S2UR UR5, SR_CgaCtaId ;  /* 0x00000000000579c3 */ /* 0x000ee20000008800 */
[----:B------:R-:W-:Y:S01]  /*13b0*/  UMOV UR4, 0x400 ;  /* 0x0000040000047882 */ /* 0x000fe20000000000 */
[----:B------:R-:W-:Y:S02]  /*13c0*/  IMAD.U32 R3, RZ, RZ, UR38 ;  /* 0x00000026ff037e24 */ /* 0x000fe4000f8e00ff */
[----:B01----:R-:W-:-:S03]  /*13d0*/  IMAD.U32 R5, RZ, RZ, UR39 ;  /* 0x00000027ff057e24 */ /* 0x003fc6000f8e00ff */
[----:B------:R-:W-:Y:S01]  /*13e0*/  SHF.L.U32 R3, R3, 0x1f, RZ ;  /* 0x0000001f03037819 */ /* 0x000fe200000006ff */
[----:B---3--:R-:W-:-:S06]  /*13f0*/  ULEA UR4, UR5, UR4, 0x18 ;  /* 0x0000000405047291 */ /* 0x008fcc000f8ec03f */
[----:B------:R-:W-:-:S04]  /*1400*/  IMAD.U32 R0, RZ, RZ, UR4 ;  /* 0x00000004ff007e24 */ /* 0x000fc8000f8e00ff */
[----:B------:R-:W-:-:S04]  /*1410*/  IMAD R4, R5, 0x8, R0 ;  /* 0x0000000805047824 */ /* 0x000fc800078e0200 */
[----:B------:R0:W1:Y:S01]  /*1420*/  SYNCS.PHASECHK.TRANS64.TRYWAIT P1, [R4+URZ], R3 ;  /* 0x00000003040075a7 */ /* 0x000062000802017f */
[----:B------:R-:W-:Y:S05]  /*1430*/  @!P0 BRA `(.L_x_18) ;  /* 0x0000000000048947 */ /* 0x000fea0003800000 */
[----:B------:R-:W-:Y:S01]  /*1440*/  BPT.TRAP 0x1 ;  /* 0x000000040000795c */ /* 0x000fe20000300000 */
.L_x_18:
[----:B-1----:R-:W-:Y:S05]  /*1450*/  @P1 BRA `(.L_x_19) ;  /* 0x0000000000081947 */ /* 0x002fea0003800000 */
[----:B------:R-:W1:Y:S02]  /*1460*/  SYNCS.PHASECHK.TRANS64.TRYWAIT P1, [R4+URZ], R3 ;  /* 0x00000003040075a7 */ /* 0x000e64000802017f */
[----:B-1----:R-:W-:Y:S05]  /*1470*/  @!P1 BRA `(.L_x_20) ;  /* 0x000000e800809947 */ /* 0x002fea0003800000 */
.L_x_19:
[----:B------:R-:W-:-:S04]  /*1480*/  UIADD3 UR4, UR39, 0x1, URZ ;  /* 0x0000000127047890 */ /* 0x000fc8000fffe03f */
[----:B------:R-:W-:Y:S02]  /*1490*/  UISETP.NE.AND UP0, UPT, UR4, 0x4, UPT ;  /* 0x000000040400788c */ /* 0x000fe4000bf05270 */
[----:B01----:R-:W-:Y:S02]  /*14a0*/  IMAD.U32 R3, RZ, RZ, UR4 ;  /* 0x00000004ff037e24 */ /* 0x003fe4000f8e00ff */
[----:B------:R-:W-:Y:S02]  /*14b0*/  USEL UR4, URZ, 0x1, UP0 ;  /* 0x000000013f047887 */ /* 0x000fe40008000000 */
[----:B------:R-:W-:Y:S02]  /*14c0*/  PLOP3.LUT P1, PT, PT, PT, UP0, 0x80, 0x0 ;  /* 0x000000000000781c */ /* 0x000fe40003f2f008 */
[----:B------:R-:W-:Y:S02]  /*14d0*/  ULOP3.LUT UR4, UR38, UR4, URZ, 0x3c, !UPT ;  /* 0x0000000426047292 */ /* 0x000fe4000f8e3c3f */
[----:B------:R-:W-:-:S04]  /*14e0*/  SEL R3, R3, RZ, P1 ;  /* 0x000000ff03037207 */ /* 0x000fc80000800000 */
[----:B--2---:R-:W-:Y:S01]  /*14f0*/  IMAD.U32 R155, RZ, RZ, UR4 ;  /* 0x00000004ff9b7e24 */ /* 0x004fe2000f8e00ff */
[----:B------:R-:W-:Y:S06]  /*1500*/  @!P0 BRA `(.L_x_21) ;  /* 0x0000000000048947 */ /* 0x000fec0003800000 */
[----:B------:R-:W-:Y:S01]  /*1510*/  BPT.TRAP 0x1 ;  /* 0x000000040000795c */ /* 0x000fe20000300000 */
.L_x_21:
[C---:B------:R-:W-:Y:S01]  /*1520*/  IMAD.SHL.U32 R7, R18.reuse, 0x200, RZ ;  /* 0x0000020012077824 */ /* 0x040fe200078e00ff */
[C---:B------:R-:W-:Y:S01]  /*1530*/  LOP3.LUT R4, R18.reuse, 0x2, RZ, 0xc0, !PT ;  /* 0x0000000212047812 */ /* 0x040fe200078ec0ff */
[----:B------:R-:W-:Y:S01]  /*1540*/  USHF.L.U32 UR4, UR39, 0xf, URZ ;  /* 0x0000000f27047899 */ /* 0x000fe2000800063f */
[----:B------:R-:W-:Y:S01]  /*1550*/  LOP3.LUT R6, R18, 0xe0, RZ, 0xc0, !PT ;  /* 0x000000e012067812 */ /* 0x000fe200078ec0ff */
[----:B------:R-:W-:Y:S01]  /*1560*/  IMAD.U32 R26, RZ, RZ, UR40 ;  /* 0x00000028ff1a7e24 */ /* 0x000fe2000f8e00ff */
[----:B------:R-:W-:Y:S01]  /*1570*/  LOP3.LUT R7, R7, 0x200, RZ, 0xc0, !PT ;  /* 0x0000020007077812 */ /* 0x000fe200078ec0ff */
[----:B------:R-:W-:Y:S01]  /*1580*/  IMAD.SHL.U32 R4, R4, 0x200, RZ ;  /* 0x0000020004047824 */ /* 0x000fe200078e00ff */
[----:B------:R-:W-:Y:S02]  /*1590*/  SHF.R.U32.HI R5, RZ, 0x2, R18 ;  /* 0x00000002ff057819 */ /* 0x000fe40000011612 */
[----:B------:R-:W-:Y:S01]  /*15a0*/  LEA.HI R6, R6, R7, RZ, 0x1f ;  /* 0x0000000706067211 */ /* 0x000fe200078ff8ff */
[----:B------:R-:W-:Y:S01]  /*15b0*/  IMAD.SHL.U32 R7, R18, 0x40, RZ ;  /* 0x0000004012077824 */ /* 0x000fe200078e00ff */
[----:B------:R-:W-:-:S02]  /*15c0*/  LOP3.LUT R5, R5, 0x7, RZ, 0xc0, !PT ;  /* 0x0000000705057812 */ /* 0x000fc400078ec0ff */
[----:B------:R-:W-:Y:S02]  /*15d0*/  R2P PR, R18, 0x60 ;  /* 0x0000006012007804 */ /* 0x000fe40000000000 */
[----:B------:R-:W-:Y:S01]  /*15e0*/  LOP3.LUT R5, R4, 0xfffffe00, R5, 0xe2, !PT ;  /* 0xfffffe0004057812 */ /* 0x000fe200078ee205 */
[----:B------:R-:W-:Y:S01]  /*15f0*/  IMAD.MOV.U32 R4, RZ, RZ, 0x120 ;  /* 0x00000120ff047424 */ /* 0x000fe200078e00ff */
[----:B------:R-:W-:Y:S01]  /*1600*/  LOP3.LUT R6, R6, 0x40, R7, 0x78, !PT ;  /* 0x0000004006067812 */ /* 0x000fe200078e7807 */
[----:B------:R-:W-:Y:S01]  /*1610*/  IMAD R7, R3, 0x8, R0 ;  /* 0x0000000803077824 */ /* 0x000fe200078e0200 */
[----:B------:R-:W-:Y:S02]  /*1620*/  SHF.L.U32 R8, R155, 0x1f, RZ ;  /* 0x0000001f9b087819 */ /* 0x000fe400000006ff */
[----:B------:R-:W-:Y:S01]  /*1630*/  LOP3.LUT R5, R5, R6, RZ, 0xfc, !PT ;  /* 0x0000000605057212 */ /* 0x000fe200078efcff */
[----:B------:R-:W-:Y:S01]  /*1640*/  IMAD.MOV.U32 R6, RZ, RZ, 0x90 ;  /* 0x00000090ff067424 */ /* 0x000fe200078e00ff */
[----:B------:R-:W-:Y:S01]  /*1650*/  SEL R4, R4, 0xe0, !P6 ;  /* 0x000000e004047807 */ /* 0x000fe20007000000 */
[----:B------:R0:W1:Y:S01]  /*1660*/  SYNCS.PHASECHK.TRANS64.TRYWAIT P1, [R7+URZ], R8 ;  /* 0x00000008070075a7 */ /* 0x000062000802017f */
[----:B------:R-:W-:-:S07]  /*1670*/  LOP3.LUT R9, R5, UR4, RZ, 0xfc, !PT ;  /* 0x0000000405097c12 */ /* 0x000fce000f8efcff */
[----:B------:R-:W-:Y:S05]  /*1680*/  WARPSYNC.ALL ;  /* 0x0000000000007948 */ /* 0x000fea0003800000 */
[----:B------:R-:W-:Y:S01]  /*1690*/  SEL R6, R6, 0x70, !P5 ;  /* 0x0000007006067807 */ /* 0x000fe20006800000 */
[----:B------:R-:W-:Y:S01]  /*16a0*/  IMAD.IADD R9, R0, 0x1, R9 ;  /* 0x0000000100097824 */ /* 0x000fe200078e0209 */
[----:B------:R-:W-:-:S03]  /*16b0*/  ISETP.NE.AND P2, PT, R26, 0x1, PT ;  /* 0x000000011a00780c */ /* 0x000fc60003f45270 */
[C---:B------:R-:W-:Y:S01]  /*16c0*/  IMAD.IADD R11, R9.reuse, 0x1, R6 ;  /* 0x00000001090b7824 */ /* 0x040fe200078e0206 */
[----:B------:R-:W-:Y:S01]  /*16d0*/  LDS.U8 R20, [R9+0x1000] ;  /* 0x0010000009147984 */ /* 0x000fe20000000000 */
[----:B------:R-:W-:-:S03]  /*16e0*/  IMAD.IADD R10, R9, 0x1, R4 ;  /* 0x00000001090a7824 */ /* 0x000fc600078e0204 */
[----:B------:R-:W2:Y:S04]  /*16f0*/  LDS.U8 R25, [R11+0x1000] ;  /* 0x001000000b197984 */ /* 0x000ea80000000000 */
[----:B------:R-:W-:Y:S04]  /*1700*/  LDS.U8 R14, [R9+0x808] ;  /* 0x00080800090e7984 */ /* 0x000fe80000000000 */
[----:B------:R-:W-:Y:S04]  /*1710*/  LDS.U8 R24, [R9+0x1008] ;  /* 0x0010080009187984 */ /* 0x000fe80000000000 */
[----:B------:R-:W3:Y:S04]  /*1720*/  LDS.U8 R19, [R11+0x808] ;  /* 0x000808000b137984 */ /* 0x000ee80000000000 */
[----:B------:R-:W4:Y:S04]  /*1730*/  LDS.U8 R29, [R11+0x1008] ;  /* 0x001008000b1d7984 */ /* 0x000f280000000000 */
[----:B------:R-:W-:Y:S04]  /*1740*/  LDS.U8 R12, [R9+0x800] ;  /* 0x00080000090c7984 */ /* 0x000fe80000000000 */
[----:B------:R-:W0:Y:S04]  /*1750*/  LDS.U8 R13, [R11+0x800] ;  /* 0x000800000b0d7984 */ /* 0x000e280000000000 */
[----:B------:R-:W1:Y:S04]  /*1760*/  LDS.U8 R27, [R10+0x1000] ;  /* 0x001000000a1b7984 */ /* 0x000e680000000000 */
[----:B------:R-:W1:Y:S04]  /*1770*/  LDS.U8 R21, [R10+0x808] ;  /* 0x000808000a157984 */ /* 0x000e680000000000 */
[----:B------:R-:W1:Y:S04]  /*1780*/  LDS.U8 R31, [R10+0x1008] ;  /* 0x001008000a1f7984 */ /* 0x000e680000000000 */
[----:B------:R-:W1:Y:S01]  /*1790*/  LDS.U8 R15, [R10+0x800] ;  /* 0x000800000a0f7984 */ /* 0x000e620000000000 */
[----:B--2---:R-:W-:-:S03]  /*17a0*/  PRMT R20, R25, 0x7604, R20 ;  /* 0x0000760419147816 */ /* 0x004fc60000000014 */
[----:B------:R-:W-:Y:S04]  /*17b0*/  LDS.U8 R33, [R9+0x1800] ;  /* 0x0018000009217984 */ /* 0x000fe80000000000 */
[----:B------:R-:W-:Y:S01]  /*17c0*/  LDS.U8 R35, [R9+0x1808] ;  /* 0x0018080009237984 */ /* 0x000fe20000000000 */
[----:B---3--:R-:W-:-:S03]  /*17d0*/  PRMT R14, R19, 0x7604, R14 ;  /* 0x00007604130e7816 */ /* 0x008fc6000000000e */
[----:B------:R-:W-:Y:S01]  /*17e0*/  LDS.U8 R37, [R9+0x2000] ;  /* 0x0020000009257984 */ /* 0x000fe20000000000 */
[----:B----4-:R-:W-:-:S03]  /*17f0*/  PRMT R24, R29, 0x7604, R24 ;  /* 0x000076041d187816 */ /* 0x010fc60000000018 */
[----:B------:R-:W-:Y:S04]  /*1800*/  LDS.U8 R19, [R9+0x4800] ;  /* 0x0048000009137984 */ /* 0x000fe80000000000 */
[----:B------:R-:W-:Y:S01]  /*1810*/  LDS.U8 R29, [R9+0x5000] ;  /* 0x00500000091d7984 */ /* 0x000fe20000000000 */
[----:B0-----:R-:W-:-:S03]  /*1820*/  PRMT R12, R13, 0x7604, R12 ;  /* 0x000076040d0c7816 */ /* 0x001fc6000000000c */
[----:B------:R-:W-:Y:S01]  /*1830*/  LDS.U8 R39, [R9+0x2008] ;  /* 0x0020080009277984 */ /* 0x000fe20000000000 */
[----:B-1----:R-:W-:-:S03]  /*1840*/  PRMT R20, R27, 0x7054, R20 ;  /* 0x000070541b147816 */ /* 0x002fc60000000014 */
[----:B------:R-:W-:Y:S01]  /*1850*/  LDS.U8 R41, [R9+0x5800] ;  /* 0x0058000009297984 */ /* 0x000fe20000000000 */
[----:B------:R-:W-:-:S03]  /*1860*/  PRMT R14, R21, 0x7054, R14 ;  /* 0x00007054150e7816 */ /* 0x000fc6000000000e */
[----:B------:R-:W-:Y:S01]  /*1870*/  LDS.U8 R43, [R9+0x5808] ;  /* 0x00580800092b7984 */ /* 0x000fe20000000000 */
[----:B------:R-:W-:-:S03]  /*1880*/  PRMT R27, R31, 0x7054, R24 ;  /* 0x000070541f1b7816 */ /* 0x000fc60000000018 */
[----:B------:R-:W-:Y:S01]  /*1890*/  LDS.U8 R21, [R9+0x4808] ;  /* 0x0048080009157984 */ /* 0x000fe20000000000 */
[----:B------:R-:W-:-:S03]  /*18a0*/  PRMT R15, R15, 0x7054, R12 ;  /* 0x000070540f0f7816 */ /* 0x000fc6000000000c */
[----:B------:R-:W-:Y:S01]  /*18b0*/  LDS.U8 R31, [R9+0x5008] ;  /* 0x00500800091f7984 */ /* 0x000fe20000000000 */
[----:B------:R-:W-:-:S03]  /*18c0*/  IMAD.IADD R12, R4, 0x1, R11 ;  /* 0x00000001040c7824 */ /* 0x000fc600078e020b */
[----:B------:R-:W-:Y:S04]  /*18d0*/  LDS.U8 R45, [R9+0x6000] ;  /* 0x00600000092d7984 */ /* 0x000fe80000000000 */
[----:B------:R-:W-:Y:S04]  /*18e0*/  LDS.U8 R47, [R9+0x6008] ;  /* 0x00600800092f7984 */ /* 0x000fe80000000000 */
[----:B------:R-:W0:Y:S04]  /*18f0*/  LDS.U8 R26, [R11+0x4800] ;  /* 0x004800000b1a7984 */ /* 0x000e280000000000 */
[----:B------:R-:W1:Y:S04]  /*1900*/  LDS.U8 R34, [R11+0x4808] ;  /* 0x004808000b227984 */ /* 0x000e680000000000 */
[----:B------:R-:W2:Y:S04]  /*1910*/  LDS.U8 R40, [R11+0x5000] ;  /* 0x005000000b287984 */ /* 0x000ea80000000000 */
[----:B------:R-:W3:Y:S04]  /*1920*/  LDS.U8 R44, [R11+0x5008] ;  /* 0x005008000b2c7984 */ /* 0x000ee80000000000 */
[----:B------:R-:W4:Y:S04]  /*1930*/  LDS.U8 R50, [R11+0x1800] ;  /* 0x001800000b327984 */ /* 0x000f280000000000 */
[----:B------:R-:W4:Y:S04]  /*1940*/  LDS.U8 R54, [R11+0x1808] ;  /* 0x001808000b367984 */ /* 0x000f280000000000 */
[----:B------:R-:W4:Y:S04]  /*1950*/  LDS.U8 R60, [R11+0x2000] ;  /* 0x002000000b3c7984 */ /* 0x000f280000000000 */
[----:B------:R-:W4:Y:S04]  /*1960*/  LDS.U8 R64, [R11+0x2008] ;  /* 0x002008000b407984 */ /* 0x000f280000000000 */
[----:B------:R-:W4:Y:S04]  /*1970*/  LDS.U8 R70, [R11+0x5800] ;  /* 0x005800000b467984 */ /* 0x000f280000000000 */
[----:B------:R-:W4:Y:S04]  /*1980*/  LDS.U8 R74, [R11+0x5808] ;  /* 0x005808000b4a7984 */ /* 0x000f280000000000 */
[----:B------:R-:W4:Y:S01]  /*1990*/  LDS.U8 R80, [R11+0x6000] ;  /* 0x006000000b507984 */ /* 0x000f220000000000 */
[----:B0-----:R-:W-:-:S03]  /*19a0*/  PRMT R19, R26, 0x7604, R19 ;  /* 0x000076041a137816 */ /* 0x001fc60000000013 */
[----:B------:R-:W0:Y:S01]  /*19b0*/  LDS.U8 R84, [R11+0x6008] ;  /* 0x006008000b547984 */ /* 0x000e220000000000 */
[----:B-1----:R-:W-:-:S03]  /*19c0*/  PRMT R21, R34, 0x7604, R21 ;  /* 0x0000760422157816 */ /* 0x002fc60000000015 */
[----:B------:R-:W1:Y:S01]  /*19d0*/  LDS.U8 R32, [R10+0x4800] ;  /* 0x004800000a207984 */ /* 0x000e620000000000 */
[----:B--2---:R-:W-:-:S03]  /*19e0*/  PRMT R29, R40, 0x7604, R29 ;  /* 0x00007604281d7816 */ /* 0x004fc6000000001d */
[----:B------:R-:W2:Y:S01]  /*19f0*/  LDS.U8 R36, [R10+0x4808] ;  /* 0x004808000a247984 */ /* 0x000ea20000000000 */
[----:B---3--:R-:W-:-:S03]  /*1a00*/  PRMT R31, R44, 0x7604, R31 ;  /* 0x000076042c1f7816 */ /* 0x008fc6000000001f */
[----:B------:R-:W3:Y:S01]  /*1a10*/  LDS.U8 R42, [R10+0x5000] ;  /* 0x005000000a2a7984 */ /* 0x000ee20000000000 */
[----:B----4-:R-:W-:-:S03]  /*1a20*/  PRMT R33, R50, 0x7604, R33 ;  /* 0x0000760432217816 */ /* 0x010fc60000000021 */
[----:B------:R-:W4:Y:S01]  /*1a30*/  LDS.U8 R46, [R10+0x5008] ;  /* 0x005008000a2e7984 */ /* 0x000f220000000000 */
[----:B------:R-:W-:-:S03]  /*1a40*/  PRMT R35, R54, 0x7604, R35 ;  /* 0x0000760436237816 */ /* 0x000fc60000000023 */
        /* <DEDUP_REMOVED lines=47> */
[----:B------:R-:W-:Y:S02]  /*1d40*/  PRMT R157, R38, 0x654, R21 ;  /* 0x00000654269d7816 */ /* 0x000fe40000000015 */
[----:B------:R-:W-:Y:S02]  /*1d50*/  PRMT R158, R158, 0x654, R29 ;  /* 0x000006549e9e7816 */ /* 0x000fe4000000001d */
[----:B------:R-:W-:Y:S02]  /*1d60*/  PRMT R159, R48, 0x654, R31 ;  /* 0x00000654309f7816 */ /* 0x000fe4000000001f */
[----:B------:R-:W-:Y:S02]  /*1d70*/  PRMT R160, R160, 0x654, R33 ;  /* 0x00000654a0a07816 */ /* 0x000fe40000000021 */
[----:B0-----:R-:W-:Y:S02]  /*1d80*/  PRMT R161, R58, 0x654, R35 ;  /* 0x000006543aa17816 */ /* 0x001fe40000000023 */
[----:B-1----:R-:W-:-:S02]  /*1d90*/  PRMT R162, R162, 0x654, R37 ;  /* 0x00000654a2a27816 */ /* 0x002fc40000000025 */
[----:B--2---:R-:W-:Y:S02]  /*1da0*/  PRMT R163, R68, 0x654, R39 ;  /* 0x0000065444a37816 */ /* 0x004fe40000000027 */
[----:B---3--:R-:W-:Y:S02]  /*1db0*/  PRMT R164, R164, 0x654, R41 ;  /* 0x00000654a4a47816 */ /* 0x008fe40000000029 */
[----:B----4-:R-:W-:Y:S02]  /*1dc0*/  PRMT R165, R78, 0x654, R43 ;  /* 0x000006544ea57816 */ /* 0x010fe4000000002b */
[----:B------:R-:W-:Y:S02]  /*1dd0*/  PRMT R166, R166, 0x654, R45 ;  /* 0x00000654a6a67816 */ /* 0x000fe4000000002d */
[----:B------:R-:W-:Y:S02]  /*1de0*/  PRMT R167, R88, 0x654, R47 ;  /* 0x0000065458a77816 */ /* 0x000fe4000000002f */
[----:B------:R-:W-:Y:S01]  /*1df0*/  R2UR UR4, R28 ;  /* 0x000000001c0472ca */ /* 0x000fe200000e0000 */
[----:B------:R-:W-:Y:S01]  /*1e00*/  WARPGROUP.ARRIVE ;  /* 0x00000000000079c5 */ /* 0x000fe20000000000 */
[----:B------:R-:W-:-:S02]  /*1e10*/  UMOV UR7, 0x40000040 ;  /* 0x4000004000077882 */ /* 0x000fc40000000000 */
[----:B------:R-:W-:-:S09]  /*1e20*/  UMOV UR11, UR7 ;  /* 0x00000007000b7c82 */ /* 0x000fd20008000000 */
[----:B------:R-:W-:-:S04]  /*1e30*/  USHF.R.U32.HI UR4, URZ, 0x4, UR4 ;  /* 0x000000043f047899 */ /* 0x000fc80008011604 */
[----:B------:R-:W-:-:S04]  /*1e40*/  ULOP3.LUT UR4, UR4, 0x3fff, URZ, 0xc0, !UPT ;  /* 0x00003fff04047892 */ /* 0x000fc8000f8ec03f */
[----:B------:R-:W-:-:S04]  /*1e50*/  ULOP3.LUT UR4, UR4, 0x10000, URZ, 0xfc, !UPT ;  /* 0x0001000004047892 */ /* 0x000fc8000f8efc3f */
[----:B------:R-:W-:-:S04]  /*1e60*/  ULEA UR6, UR39, UR4, 0xa ;  /* 0x0000000427067291 */ /* 0x000fc8000f8e503f */
[----:B------:R-:W-:-:S03]  /*1e70*/  UIADD3 UR8, UR6, 0x2, URZ ;  /* 0x0000000206087890 */ /* 0x000fc6000fffe03f */
[----:B------:R-:W-:Y:S02]  /*1e80*/  UMOV UR10, UR6 ;  /* 0x00000006000a7c82 */ /* 0x000fe40008000000 */
[----:B------:R-:W-:Y:S01]  /*1e90*/  QGMMA.64x128x32.F32.E5M2.E5M2 R88, R24, gdesc[UR4], RZ, !UPT, gsb0 ;  /* 0x01e0000418587df3 */ /* 0x000fe2000c0038ff */
[----:B------:R-:W-:Y:S02]  /*1ea0*/  UMOV UR7, 0x40000040 ;  /* 0x4000004000077882 */ /* 0x000fe40000000000 */
[----:B------:R-:W-:Y:S02]  /*1eb0*/  WARPGROUP.DEPBAR.LE gsb0, 0x0 ;  /* 0x00008000000079c5 */ /* 0x000fe40000010000 */
[----:B------:R-:W-:-:S07]  /*1ec0*/  WARPGROUP.ARRIVE ;  /* 0x00000000000079c5 */ /* 0x000fce0000000000 */
[----:B------:R-:W-:Y:S01]  /*1ed0*/  QGMMA.64x128x32.F32.E5M2.E5M2 R24, R156, gdesc[UR8], RZ, !UPT, gsb0 ;  /* 0x01e000089c187df3 */ /* 0x000fe2000c0038ff */
[----:B------:R-:W-:Y:S01]  /*1ee0*/  UMOV UR10, UR8 ;  /* 0x00000008000a7c82 */ /* 0x000fe20008000000 */
[----:B------:R-:W-:Y:S01]  /*1ef0*/  UMOV UR11, 0x40000040 ;  /* 0x40000040000b7882 */ /* 0x000fe20000000000 */
[----:B------:R-:W-:Y:S02]  /*1f00*/  UIADD3 UR8, UR6, 0x4, URZ ;  /* 0x0000000406087890 */ /* 0x000fe4000fffe03f */
[----:B------:R-:W-:Y:S01]  /*1f10*/  UIADD3 UR6, UR6, 0x6, URZ ;  /* 0x0000000606067890 */ /* 0x000fe2000fffe03f */
[----:B------:R-:W-:Y:S02]  /*1f20*/  WARPGROUP.DEPBAR.LE gsb0, 0x0 ;  /* 0x00008000000079c5 */ /* 0x000fe40000010000 */
[----:B------:R-:W-:-:S06]  /*1f30*/  WARPGROUP.ARRIVE ;  /* 0x00000000000079c5 */ /* 0x000fcc0000000000 */
[----:B------:R-:W-:Y:S03]  /*1f40*/  QGMMA.64x128x32.F32.E5M2.E5M2 R88, R160, gdesc[UR8], R88, gsb0 ;  /* 0x01e00008a0587df3 */ /* 0x000fe60008003858 */
[----:B------:R-:W-:Y:S02]  /*1f50*/  WARPGROUP.DEPBAR.LE gsb0, 0x0 ;  /* 0x00008000000079c5 */ /* 0x000fe40000010000 */
[----:B------:R-:W-:-:S07]  /*1f60*/  WARPGROUP.ARRIVE ;  /* 0x00000000000079c5 */ /* 0x000fce0000000000 */
[----:B------:R-:W-:Y:S01]  /*1f70*/  QGMMA.64x128x32.F32.E5M2.E5M2 R24, R164, gdesc[UR8], R24, gsb0 ;  /* 0x01e00008a4187df3 */ /* 0x000fe20008003818 */
[----:B------:R-:W-:Y:S01]  /*1f80*/  UMOV UR10, UR8 ;  /* 0x00000008000a7c82 */ /* 0x000fe20008000000 */
[----:B------:R-:W-:Y:S01]  /*1f90*/  UMOV UR11, 0x40000040 ;  /* 0x40000040000b7882 */ /* 0x000fe20000000000 */
[----:B------:R-:W-:Y:S02]  /*1fa0*/  WARPGROUP.DEPBAR.LE gsb0, 0x0 ;  /* 0x00008000000079c5 */ /* 0x000fe40000010000 */
[----:B------:R-:W-:Y:S04]  /*1fb0*/  LDS.U8 R13, [R9+0x2800] ;  /* 0x00280000090d7984 */ /* 0x000fe80000000000 */
[----:B------:R-:W0:Y:S04]  /*1fc0*/  LDS.U8 R14, [R11+0x2800] ;  /* 0x002800000b0e7984 */ /* 0x000e280000000000 */
[----:B------:R-:W-:Y:S04]  /*1fd0*/  LDS.U8 R15, [R9+0x2808] ;  /* 0x00280800090f7984 */ /* 0x000fe80000000000 */
[----:B------:R-:W1:Y:S04]  /*1fe0*/  LDS.U8 R158, [R11+0x2808] ;  /* 0x002808000b9e7984 */ /* 0x000e680000000000 */
[----:B------:R-:W-:Y:S04]  /*1ff0*/  LDS.U8 R19, [R9+0x3000] ;  /* 0x0030000009137984 */ /* 0x000fe80000000000 */
[----:B------:R-:W2:Y:S04]  /*2000*/  LDS.U8 R164, [R11+0x3000] ;  /* 0x003000000ba47984 */ /* 0x000ea80000000000 */
[----:B------:R-:W-:Y:S04]  /*2010*/  LDS.U8 R21, [R9+0x3008] ;  /* 0x0030080009157984 */ /* 0x000fe80000000000 */
[----:B------:R-:W3:Y:S04]  /*2020*/  LDS.U8 R170, [R11+0x3008] ;  /* 0x003008000baa7984 */ /* 0x000ee80000000000 */
[----:B------:R-:W4:Y:S04]  /*2030*/  LDS.U8 R20, [R10+0x2800] ;  /* 0x002800000a147984 */ /* 0x000f280000000000 */
[----:B------:R-:W4:Y:S04]  /*2040*/  LDS.U8 R160, [R10+0x2808] ;  /* 0x002808000aa07984 */ /* 0x000f280000000000 */
[----:B------:R-:W4:Y:S04]  /*2050*/  LDS.U8 R166, [R10+0x3000] ;  /* 0x003000000aa67984 */ /* 0x000f280000000000 */
[----:B------:R-:W4:Y:S01]  /*2060*/  LDS.U8 R172, [R10+0x3008] ;  /* 0x003008000aac7984 */ /* 0x000f220000000000 */
[----:B0-----:R-:W-:-:S03]  /*2070*/  PRMT R13, R14, 0x7604, R13 ;  /* 0x000076040e0d7816 */ /* 0x001fc6000000000d */
[----:B------:R-:W0:Y:S04]  /*2080*/  LDS.U8 R156, [R12+0x2800] ;  /* 0x002800000c9c7984 */ /* 0x000e280000000000 */
[----:B------:R-:W0:Y:S01]  /*2090*/  LDS.U8 R162, [R12+0x2808] ;  /* 0x002808000ca27984 */ /* 0x000e220000000000 */
[----:B-1----:R-:W-:-:S03]  /*20a0*/  PRMT R15, R158, 0x7604, R15 ;  /* 0x000076049e0f7816 */ /* 0x002fc6000000000f */
[----:B------:R-:W1:Y:S04]  /*20b0*/  LDS.U8 R168, [R12+0x3000] ;  /* 0x003000000ca87984 */ /* 0x000e680000000000 */
[----:B------:R-:W1:Y:S01]  /*20c0*/  LDS.U8 R174, [R12+0x3008] ;  /* 0x003008000cae7984 */ /* 0x000e620000000000 */
[----:B--2---:R-:W-:-:S03]  /*20d0*/  PRMT R19, R164, 0x7604, R19 ;  /* 0x00007604a4137816 */ /* 0x004fc60000000013 */
[----:B------:R-:W-:Y:S01]  /*20e0*/  LDS.U8 R161, [R9+0x6800] ;  /* 0x0068000009a17984 */ /* 0x000fe20000000000 */
[----:B---3--:R-:W-:-:S03]  /*20f0*/  PRMT R21, R170, 0x7604, R21 ;  /* 0x00007604aa157816 */ /* 0x008fc60000000015 */
[----:B------:R-:W2:Y:S01]  /*2100*/  LDS.U8 R176, [R11+0x6800] ;  /* 0x006800000bb07984 */ /* 0x000ea20000000000 */
[----:B----4-:R-:W-:-:S03]  /*2110*/  PRMT R13, R20, 0x7054, R13 ;  /* 0x00007054140d7816 */ /* 0x010fc6000000000d */
[----:B------:R-:W-:Y:S01]  /*2120*/  LDS.U8 R163, [R9+0x6808] ;  /* 0x0068080009a37984 */ /* 0x000fe20000000000 */
[----:B------:R-:W-:-:S03]  /*2130*/  PRMT R15, R160, 0x7054, R15 ;  /* 0x00007054a00f7816 */ /* 0x000fc6000000000f */
[----:B------:R-:W3:Y:S01]  /*2140*/  LDS.U8 R182, [R11+0x6808] ;  /* 0x006808000bb67984 */ /* 0x000ee20000000000 */
[----:B------:R-:W-:-:S03]  /*2150*/  PRMT R19, R166, 0x7054, R19 ;  /* 0x00007054a6137816 */ /* 0x000fc60000000013 */
[----:B------:R-:W-:Y:S01]  /*2160*/  LDS.U8 R165, [R9+0x7000] ;  /* 0x0070000009a57984 */ /* 0x000fe20000000000 */
[----:B------:R-:W-:-:S03]  /*2170*/  PRMT R21, R172, 0x7054, R21 ;  /* 0x00007054ac157816 */ /* 0x000fc60000000015 */
[----:B------:R-:W4:Y:S01]  /*2180*/  LDS.U8 R188, [R11+0x7000] ;  /* 0x007000000bbc7984 */ /* 0x000f220000000000 */
[----:B0-----:R-:W-:-:S03]  /*2190*/  PRMT R156, R156, 0x654, R13 ;  /* 0x000006549c9c7816 */ /* 0x001fc6000000000d */
[----:B------:R-:W-:Y:S01]  /*21a0*/  LDS.U8 R167, [R9+0x7008] ;  /* 0x0070080009a77984 */ /* 0x000fe20000000000 */
[----:B------:R-:W-:-:S03]  /*21b0*/  PRMT R157, R162, 0x654, R15 ;  /* 0x00000654a29d7816 */ /* 0x000fc6000000000f */
[----:B------:R-:W0:Y:S01]  /*21c0*/  LDS.U8 R194, [R11+0x7008] ;  /* 0x007008000bc27984 */ /* 0x000e220000000000 */
[----:B-1----:R-:W-:-:S03]  /*21d0*/  PRMT R158, R168, 0x654, R19 ;  /* 0x00000654a89e7816 */ /* 0x002fc60000000013 */
[----:B------:R-:W1:Y:S01]  /*21e0*/  LDS.U8 R178, [R10+0x6800] ;  /* 0x006800000ab27984 */ /* 0x000e620000000000 */
[----:B------:R-:W-:-:S03]  /*21f0*/  PRMT R159, R174, 0x654, R21 ;  /* 0x00000654ae9f7816 */ /* 0x000fc60000000015 */
[----:B------:R-:W1:Y:S04]  /*2200*/  LDS.U8 R184, [R10+0x6808] ;  /* 0x006808000ab87984 */ /* 0x000e680000000000 */
[----:B------:R-:W1:Y:S04]  /*2210*/  LDS.U8 R190, [R10+0x7000] ;  /* 0x007000000abe7984 */ /* 0x000e680000000000 */
[----:B------:R-:W1:Y:S01]  /*2220*/  LDS.U8 R196, [R10+0x7008] ;  /* 0x007008000ac47984 */ /* 0x000e620000000000 */
[----:B--2---:R-:W-:-:S03]  /*2230*/  PRMT R161, R176, 0x7604, R161 ;  /* 0x00007604b0a17816 */ /* 0x004fc600000000a1 */
[----:B------:R-:W2:Y:S04]  /*2240*/  LDS.U8 R180, [R12+0x6800] ;  /* 0x006800000cb47984 */ /* 0x000ea80000000000 */
[----:B------:R-:W2:Y:S01]  /*2250*/  LDS.U8 R186, [R12+0x6808] ;  /* 0x006808000cba7984 */ /* 0x000ea20000000000 */
[----:B---3--:R-:W-:-:S03]  /*2260*/  PRMT R163, R182, 0x7604, R163 ;  /* 0x00007604b6a37816 */ /* 0x008fc600000000a3 */
[----:B------:R-:W3:Y:S04]  /*2270*/  LDS.U8 R192, [R12+0x7000] ;  /* 0x007000000cc07984 */ /* 0x000ee80000000000 */
[----:B------:R-:W3:Y:S01]  /*2280*/  LDS.U8 R198, [R12+0x7008] ;  /* 0x007008000cc67984 */ /* 0x000ee20000000000 */
[----:B------:R-:W-:Y:S01]  /*2290*/  WARPGROUP.ARRIVE ;  /* 0x00000000000079c5 */ /* 0x000fe20000000000 */
[----:B----4-:R-:W-:-:S05]  /*22a0*/  PRMT R165, R188, 0x7604, R165 ;  /* 0x00007604bca57816 */ /* 0x010fca00000000a5 */
[----:B------:R-:W-:Y:S01]  /*22b0*/  QGMMA.64x128x32.F32.E5M2.E5M2 R88, R156, gdesc[UR8], R88, gsb0 ;  /* 0x01e000089c587df3 */ /* 0x000fe20008003858 */
[----:B0-----:R-:W-:Y:S02]  /*22c0*/  PRMT R167, R194, 0x7604, R167 ;  /* 0x00007604c2a77816 */ /* 0x001fe400000000a7 */
[----:B-1----:R-:W-:Y:S02]  /*22d0*/  PRMT R161, R178, 0x7054, R161 ;  /* 0x00007054b2a17816 */ /* 0x002fe400000000a1 */
[----:B------:R-:W-:Y:S02]  /*22e0*/  PRMT R163, R184, 0x7054, R163 ;  /* 0x00007054b8a37816 */ /* 0x000fe400000000a3 */
[----:B------:R-:W-:Y:S02]  /*22f0*/  PRMT R165, R190, 0x7054, R165 ;  /* 0x00007054bea57816 */ /* 0x000fe400000000a5 */
[----:B------:R-:W-:Y:S02]  /*2300*/  PRMT R167, R196, 0x7054, R167 ;  /* 0x00007054c4a77816 */ /* 0x000fe400000000a7 */
[----:B--2---:R-:W-:-:S02]  /*2310*/  PRMT R160, R180, 0x654, R161 ;  /* 0x00000654b4a07816 */ /* 0x004fc400000000a1 */
[----:B------:R-:W-:Y:S02]  /*2320*/  PRMT R161, R186, 0x654, R163 ;  /* 0x00000654baa17816 */ /* 0x000fe400000000a3 */
[----:B---3--:R-:W-:Y:S02]  /*2330*/  PRMT R162, R192, 0x654, R165 ;  /* 0x00000654c0a27816 */ /* 0x008fe400000000a5 */
[----:B------:R-:W-:Y:S01]  /*2340*/  PRMT R163, R198, 0x654, R167 ;  /* 0x00000654c6a37816 */ /* 0x000fe200000000a7 */
[----:B------:R-:W-:-:S03]  /*2350*/  WARPGROUP.DEPBAR.LE gsb0, 0x0 ;  /* 0x00008000000079c5 */ /* 0x000fc60000010000 */
[----:B------:R-:W-:-:S06]  /*2360*/  WARPGROUP.ARRIVE ;  /* 0x00000000000079c5 */ /* 0x000fcc0000000000 */
[----:B------:R-:W-:Y:S03]  /*2370*/  QGMMA.64x128x32.F32.E5M2.E5M2 R24, R160, gdesc[UR8], R24, gsb0 ;  /* 0x01e00008a0187df3 */ /* 0x000fe60008003818 */
        /* <DEDUP_REMOVED lines=22> */
[----:B------:R-:W-:Y:S01]  /*24e0*/  LDS.U8 R163, [R9+0x7808] ;  /* 0x0078080009a37984 */ /* 0x000fe20000000000 */
[----:B----4-:R-:W-:-:S03]  /*24f0*/  PRMT R13, R20, 0x7054, R13 ;  /* 0x00007054140d7816 */ /* 0x010fc6000000000d */
[----:B------:R-:W-:Y:S01]  /*2500*/  LDS.U8 R165, [R9+0x8000] ;  /* 0x0080000009a57984 */ /* 0x000fe20000000000 */
[----:B------:R-:W-:-:S03]  /*2510*/  PRMT R15, R160, 0x7054, R15 ;  /* 0x00007054a00f7816 */ /* 0x000fc6000000000f */
[----:B------:R-:W-:Y:S01]  /*2520*/  LDS.U8 R167, [R9+0x8008] ;  /* 0x0080080009a77984 */ /* 0x000fe20000000000 */
[----:B------:R-:W-:-:S03]  /*2530*/  PRMT R19, R166, 0x7054, R19 ;  /* 0x00007054a6137816 */ /* 0x000fc60000000013 */
[----:B------:R-:W2:Y:S01]  /*2540*/  LDS.U8 R176, [R11+0x7800] ;  /* 0x007800000bb07984 */ /* 0x000ea20000000000 */
[----:B------:R-:W-:-:S03]  /*2550*/  PRMT R21, R172, 0x7054, R21 ;  /* 0x00007054ac157816 */ /* 0x000fc60000000015 */
[----:B------:R-:W3:Y:S01]  /*2560*/  LDS.U8 R182, [R11+0x7808] ;  /* 0x007808000bb67984 */ /* 0x000ee20000000000 */
[----:B0-----:R-:W-:-:S03]  /*2570*/  PRMT R156, R156, 0x654, R13 ;  /* 0x000006549c9c7816 */ /* 0x001fc6000000000d */
[----:B------:R-:W0:Y:S01]  /*2580*/  LDS.U8 R188, [R11+0x8000] ;  /* 0x008000000bbc7984 */ /* 0x000e220000000000 */
[----:B------:R-:W-:-:S03]  /*2590*/  PRMT R157, R162, 0x654, R15 ;  /* 0x00000654a29d7816 */ /* 0x000fc6000000000f */
[----:B------:R-:W4:Y:S01]  /*25a0*/  LDS.U8 R194, [R11+0x8008] ;  /* 0x008008000bc27984 */ /* 0x000f220000000000 */
[----:B-1----:R-:W-:-:S03]  /*25b0*/  PRMT R158, R168, 0x654, R19 ;  /* 0x00000654a89e7816 */ /* 0x002fc60000000013 */
[----:B------:R-:W1:Y:S01]  /*25c0*/  LDS.U8 R178, [R10+0x7800] ;  /* 0x007800000ab27984 */ /* 0x000e620000000000 */
[----:B------:R-:W-:-:S03]  /*25d0*/  PRMT R159, R174, 0x654, R21 ;  /* 0x00000654ae9f7816 */ /* 0x000fc60000000015 */
[----:B------:R-:W1:Y:S04]  /*25e0*/  LDS.U8 R184, [R10+0x7808] ;  /* 0x007808000ab87984 */ /* 0x000e680000000000 */
[----:B------:R-:W1:Y:S04]  /*25f0*/  LDS.U8 R190, [R10+0x8000] ;  /* 0x008000000abe7984 */ /* 0x000e680000000000 */
[----:B------:R-:W1:Y:S04]  /*2600*/  LDS.U8 R196, [R10+0x8008] ;  /* 0x008008000ac47984 */ /* 0x000e680000000000 */
[----:B------:R-:W1:Y:S04]  /*2610*/  LDS.U8 R180, [R12+0x7800] ;  /* 0x007800000cb47984 */ /* 0x000e680000000000 */
[----:B------:R-:W1:Y:S04]  /*2620*/  LDS.U8 R186, [R12+0x7808] ;  /* 0x007808000cba7984 */ /* 0x000e680000000000 */
[----:B------:R-:W1:Y:S01]  /*2630*/  LDS.U8 R192, [R12+0x8000] ;  /* 0x008000000cc07984 */ /* 0x000e620000000000 */
[----:B--2---:R-:W-:-:S03]  /*2640*/  PRMT R161, R176, 0x7604, R161 ;  /* 0x00007604b0a17816 */ /* 0x004fc600000000a1 */
[----:B------:R-:W2:Y:S01]  /*2650*/  LDS.U8 R198, [R12+0x8008] ;  /* 0x008008000cc67984 */ /* 0x000ea20000000000 */
[----:B------:R-:W-:Y:S01]  /*2660*/  WARPGROUP.ARRIVE ;  /* 0x00000000000079c5 */ /* 0x000fe20000000000 */
[----:B---3--:R-:W-:Y:S02]  /*2670*/  PRMT R163, R182, 0x7604, R163 ;  /* 0x00007604b6a37816 */ /* 0x008fe400000000a3 */
[----:B0-----:R-:W-:-:S03]  /*2680*/  PRMT R165, R188, 0x7604, R165 ;  /* 0x00007604bca57816 */ /* 0x001fc600000000a5 */
[----:B------:R-:W-:Y:S01]  /*2690*/  QGMMA.64x128x32.F32.E5M2.E5M2 R88, R156, gdesc[UR4], R88, gsb0 ;  /* 0x01e000049c587df3 */ /* 0x000fe20008003858 */
[----:B----4-:R-:W-:Y:S02]  /*26a0*/  PRMT R167, R194, 0x7604, R167 ;  /* 0x00007604c2a77816 */ /* 0x010fe400000000a7 */
[----:B-1----:R-:W-:Y:S02]  /*26b0*/  PRMT R161, R178, 0x7054, R161 ;  /* 0x00007054b2a17816 */ /* 0x002fe400000000a1 */
[----:B------:R-:W-:Y:S02]  /*26c0*/  PRMT R163, R184, 0x7054, R163 ;  /* 0x00007054b8a37816 */ /* 0x000fe400000000a3 */
[----:B------:R-:W-:Y:S02]  /*26d0*/  PRMT R165, R190, 0x7054, R165 ;  /* 0x00007054bea57816 */ /* 0x000fe400000000a5 */
[----:B------:R-:W-:Y:S02]  /*26e0*/  PRMT R167, R196, 0x7054, R167 ;  /* 0x00007054c4a77816 */ /* 0x000fe400000000a7 */
[----:B------:R-:W-:-:S02]  /*26f0*/  PRMT R160, R180, 0x654, R161 ;  /* 0x00000654b4a07816 */ /* 0x000fc400000000a1 */
[----:B------:R-:W-:Y:S02]  /*2700*/  PRMT R161, R186, 0x654, R163 ;  /* 0x00000654baa17816 */ /* 0x000fe400000000a3 */
[----:B------:R-:W-:Y:S02]  /*2710*/  PRMT R162, R192, 0x654, R165 ;  /* 0x00000654c0a27816 */ /* 0x000fe400000000a5 */
[----:B--2---:R-:W-:Y:S01]  /*2720*/  PRMT R163, R198, 0x654, R167 ;  /* 0x00000654c6a37816 */ /* 0x004fe200000000a7 */
[----:B------:R-:W-:-:S03]  /*2730*/  WARPGROUP.DEPBAR.LE gsb0, 0x0 ;  /* 0x00008000000079c5 */ /* 0x000fc60000010000 */
[----:B------:R-:W-:-:S06]  /*2740*/  WARPGROUP.ARRIVE ;  /* 0x00000000000079c5 */ /* 0x000fcc0000000000 */
[----:B------:R-:W-:Y:S03]  /*2750*/  QGMMA.64x128x32.F32.E5M2.E5M2 R24, R160, gdesc[UR4], R24, gsb0 ;  /* 0x01e00004a0187df3 */ /* 0x000fe60008003818 */
[----:B------:R-:W-:Y:S02]  /*2760*/  WARPGROUP.DEPBAR.LE gsb0, 0x0 ;  /* 0x00008000000079c5 */ /* 0x000fe40000010000 */
[----:B------:R-:W-:Y:S05]  /*2770*/  @!P2 BRA `(.L_x_22) ;  /* 0x0000002400b0a947 */ /* 0x000fea0003800000 */
[----:B------:R-:W-:Y:S05]  /*2780*/  @!P0 BRA `(.L_x_23) ;  /* 0x0000000000048947 */ /* 0x000fea0003800000 */
[----:B------:R-:W-:Y:S01]  /*2790*/  BPT.TRAP 0x1 ;  /* 0x000000040000795c */ /* 0x000fe20000300000 */
.L_x_23:
[----:B------:R-:W-:-:S05]  /*27a0*/  IMAD.SHL.U32 R10, R3, 0x8000, RZ ;  /* 0x00008000030a7824 */ /* 0x000fca00078e00ff */
[----:B------:R-:W-:-:S05]  /*27b0*/  LOP3.LUT R9, R10, R5, RZ, 0xfc, !PT ;  /* 0x000000050a097212 */ /* 0x000fca00078efcff */
[----:B------:R-:W-:Y:S01]  /*27c0*/  IMAD.IADD R9, R0, 0x1, R9 ;  /* 0x0000000100097824 */ /* 0x000fe200078e0209 */
[----:B------:R-:W-:Y:S06]  /*27d0*/  @P1 BRA `(.L_x_24) ;  /* 0x0000000000081947 */ /* 0x000fec0003800000 */
[----:B------:R-:W0:Y:S02]  /*27e0*/  SYNCS.PHASECHK.TRANS64.TRYWAIT P1, [R7+URZ], R8 ;  /* 0x00000008070075a7 */ /* 0x000e24000802017f */
[----:B0-----:R-:W-:Y:S05]  /*27f0*/  @!P1 BRA `(.L_x_25) ;  /* 0x000000d400b49947 */ /* 0x001fea0003800000 */
.L_x_24:
[--C-:B------:R-:W-:Y:S01]  /*2800*/  IMAD.IADD R161, R6, 0x1, R9.reuse ;  /* 0x0000000106a17824 */ /* 0x100fe200078e0209 */
[----:B------:R-:W-:Y:S01]  /*2810*/  LDS.U8 R15, [R9+0x1008] ;  /* 0x00100800090f7984 */ /* 0x000fe20000000000 */
[C---:B------:R-:W-:Y:S01]  /*2820*/  IMAD.IADD R163, R4.reuse, 0x1, R9 ;  /* 0x0000000104a37824 */ /* 0x040fe200078e0209 */
[----:B------:R-:W-:Y:S01]  /*2830*/  UMOV UR5, UR39 ;  /* 0x0000002700057c82 */ /* 0x000fe20008000000 */
[----:B------:R-:W-:Y:S01]  /*2840*/  IMAD.IADD R165, R4, 0x1, R161 ;  /* 0x0000000104a57824 */ /* 0x000fe200078e02a1 */
[----:B------:R-:W1:Y:S04]  /*2850*/  LDS.U8 R162, [R161+0x1008] ;  /* 0x00100800a1a27984 */ /* 0x000e680000000000 */
[----:B0-----:R-:W-:Y:S04]  /*2860*/  LDS.U8 R7, [R9+0x800] ;  /* 0x0008000009077984 */ /* 0x001fe80000000000 */
[----:B------:R-:W-:Y:S04]  /*2870*/  LDS.U8 R11, [R9+0x808] ;  /* 0x00080800090b7984 */ /* 0x000fe80000000000 */
[----:B------:R-:W-:Y:S04]  /*2880*/  LDS.U8 R13, [R9+0x1000] ;  /* 0x00100000090d7984 */ /* 0x000fe80000000000 */
[----:B------:R-:W-:Y:S04]  /*2890*/  LDS.U8 R19, [R9+0x4800] ;  /* 0x0048000009137984 */ /* 0x000fe80000000000 */
[----:B------:R-:W-:Y:S04]  /*28a0*/  LDS.U8 R21, [R9+0x4808] ;  /* 0x0048080009157984 */ /* 0x000fe80000000000 */
[----:B------:R-:W-:Y:S04]  /*28b0*/  LDS.U8 R157, [R9+0x5000] ;  /* 0x00500000099d7984 */ /* 0x000fe80000000000 */
[----:B------:R0:W-:Y:S04]  /*28c0*/  LDS.U8 R159, [R9+0x5008] ;  /* 0x00500800099f7984 */ /* 0x0001e80000000000 */
[----:B------:R-:W2:Y:S04]  /*28d0*/  LDS.U8 R8, [R161+0x800] ;  /* 0x00080000a1087984 */ /* 0x000ea80000000000 */
[----:B------:R-:W3:Y:S01]  /*28e0*/  LDS.U8 R14, [R161+0x808] ;  /* 0x00080800a10e7984 */ /* 0x000ee20000000000 */
[----:B0-----:R-:W0:Y:S03]  /*28f0*/  LDC R9, c[0x0][0x28c] ;  /* 0x0000a300ff097b82 */ /* 0x001e260000000800 */
[----:B------:R-:W4:Y:S01]  /*2900*/  LDS.U8 R158, [R161+0x1000] ;  /* 0x00100000a19e7984 */ /* 0x000f220000000000 */
[----:B-1----:R-:W-:-:S03]  /*2910*/  PRMT R15, R162, 0x7604, R15 ;  /* 0x00007604a20f7816 */ /* 0x002fc6000000000f */
[----:B------:R-:W1:Y:S04]  /*2920*/  LDS.U8 R172, [R161+0x4800] ;  /* 0x00480000a1ac7984 */ /* 0x000e680000000000 */
[----:B------:R-:W1:Y:S04]  /*2930*/  LDS.U8 R178, [R161+0x4808] ;  /* 0x00480800a1b27984 */ /* 0x000e680000000000 */
[----:B------:R-:W1:Y:S04]  /*2940*/  LDS.U8 R184, [R161+0x5000] ;  /* 0x00500000a1b87984 */ /* 0x000e680000000000 */
[----:B------:R-:W1:Y:S04]  /*2950*/  LDS.U8 R190, [R161+0x5008] ;  /* 0x00500800a1be7984 */ /* 0x000e680000000000 */
[----:B------:R-:W1:Y:S01]  /*2960*/  LDS.U8 R164, [R163+0x1008] ;  /* 0x00100800a3a47984 */ /* 0x000e620000000000 */
[----:B0-----:R-:W-:-:S03]  /*2970*/  ISETP.GE.AND P1, PT, R9, 0x101, PT ;  /* 0x000001010900780c */ /* 0x001fc60003f26270 */
[----:B------:R-:W0:Y:S04]  /*2980*/  LDS.U8 R12, [R163+0x800] ;  /* 0x00080000a30c7984 */ /* 0x000e280000000000 */
[----:B------:R-:W0:Y:S04]  /*2990*/  LDS.U8 R20, [R163+0x808] ;  /* 0x00080800a3147984 */ /* 0x000e280000000000 */
[----:B------:R-:W0:Y:S01]  /*29a0*/  LDS.U8 R160, [R163+0x1000] ;  /* 0x00100000a3a07984 */ /* 0x000e220000000000 */
[----:B--2---:R-:W-:-:S03]  /*29b0*/  PRMT R7, R8, 0x7604, R7 ;  /* 0x0000760408077816 */ /* 0x004fc60000000007 */
[----:B------:R-:W2:Y:S01]  /*29c0*/  LDS.U8 R174, [R163+0x4800] ;  /* 0x00480000a3ae7984 */ /* 0x000ea20000000000 */
[----:B---3--:R-:W-:-:S03]  /*29d0*/  PRMT R11, R14, 0x7604, R11 ;  /* 0x000076040e0b7816 */ /* 0x008fc6000000000b */
[----:B------:R-:W3:Y:S01]  /*29e0*/  LDS.U8 R180, [R163+0x4808] ;  /* 0x00480800a3b47984 */ /* 0x000ee20000000000 */
[----:B----4-:R-:W-:-:S03]  /*29f0*/  PRMT R13, R158, 0x7604, R13 ;  /* 0x000076049e0d7816 */ /* 0x010fc6000000000d */
[----:B------:R-:W4:Y:S01]  /*2a00*/  LDS.U8 R186, [R163+0x5000] ;  /* 0x00500000a3ba7984 */ /* 0x000f220000000000 */
[----:B-1----:R-:W-:-:S03]  /*2a10*/  PRMT R19, R172, 0x7604, R19 ;  /* 0x00007604ac137816 */ /* 0x002fc60000000013 */
[----:B------:R-:W1:Y:S01]  /*2a20*/  LDS.U8 R192, [R163+0x5008] ;  /* 0x00500800a3c07984 */ /* 0x000e620000000000 */
[----:B------:R-:W-:-:S03]  /*2a30*/  PRMT R21, R178, 0x7604, R21 ;  /* 0x00007604b2157816 */ /* 0x000fc60000000015 */
[----:B------:R-:W1:Y:S01]  /*2a40*/  LDS.U8 R166, [R165+0x1008] ;  /* 0x00100800a5a67984 */ /* 0x000e620000000000 */
[----:B------:R-:W-:-:S03]  /*2a50*/  PRMT R157, R184, 0x7604, R157 ;  /* 0x00007604b89d7816 */ /* 0x000fc6000000009d */
[----:B------:R-:W1:Y:S01]  /*2a60*/  LDS.U8 R168, [R165+0x800] ;  /* 0x00080000a5a87984 */ /* 0x000e620000000000 */
[----:B------:R-:W-:-:S03]  /*2a70*/  PRMT R159, R190, 0x7604, R159 ;  /* 0x00007604be9f7816 */ /* 0x000fc6000000009f */
[----:B------:R-:W1:Y:S01]  /*2a80*/  LDS.U8 R156, [R165+0x808] ;  /* 0x00080800a59c7984 */ /* 0x000e620000000000 */
[----:B------:R-:W-:-:S03]  /*2a90*/  PRMT R15, R164, 0x7054, R15 ;  /* 0x00007054a40f7816 */ /* 0x000fc6000000000f */
[----:B------:R-:W1:Y:S01]  /*2aa0*/  LDS.U8 R170, [R165+0x1000] ;  /* 0x00100000a5aa7984 */ /* 0x000e620000000000 */
[----:B0-----:R-:W-:-:S03]  /*2ab0*/  PRMT R7, R12, 0x7054, R7 ;  /* 0x000070540c077816 */ /* 0x001fc60000000007 */
[----:B------:R-:W0:Y:S01]  /*2ac0*/  LDS.U8 R176, [R165+0x4800] ;  /* 0x00480000a5b07984 */ /* 0x000e220000000000 */
[----:B------:R-:W-:-:S03]  /*2ad0*/  PRMT R11, R20, 0x7054, R11 ;  /* 0x00007054140b7816 */ /* 0x000fc6000000000b */
[----:B------:R-:W0:Y:S01]  /*2ae0*/  LDS.U8 R182, [R165+0x4808] ;  /* 0x00480800a5b67984 */ /* 0x000e220000000000 */
[----:B------:R-:W-:-:S03]  /*2af0*/  PRMT R13, R160, 0x7054, R13 ;  /* 0x00007054a00d7816 */ /* 0x000fc6000000000d */
[----:B------:R-:W0:Y:S01]  /*2b00*/  LDS.U8 R188, [R165+0x5000] ;  /* 0x00500000a5bc7984 */ /* 0x000e220000000000 */
[----:B--2---:R-:W-:-:S03]  /*2b10*/  PRMT R19, R174, 0x7054, R19 ;  /* 0x00007054ae137816 */ /* 0x004fc60000000013 */
[----:B------:R2:W2:Y:S01]  /*2b20*/  LDS.U8 R194, [R165+0x5008] ;  /* 0x00500800a5c27984 */ /* 0x0004a20000000000 */
[----:B---3--:R-:W-:Y:S02]  /*2b30*/  PRMT R21, R180, 0x7054, R21 ;  /* 0x00007054b4157816 */ /* 0x008fe40000000015 */
[----:B----4-:R-:W-:Y:S02]  /*2b40*/  PRMT R157, R186, 0x7054, R157 ;  /* 0x00007054ba9d7816 */ /* 0x010fe4000000009d */
[----:B-1----:R-:W-:Y:S02]  /*2b50*/  PRMT R159, R192, 0x7054, R159 ;  /* 0x00007054c09f7816 */ /* 0x002fe4000000009f */
[----:B------:R-:W-:Y:S02]  /*2b60*/  PRMT R171, R166, 0x654, R15 ;  /* 0x00000654a6ab7816 */ /* 0x000fe4000000000f */
[----:B------:R-:W-:Y:S02]  /*2b70*/  PRMT R168, R168, 0x654, R7 ;  /* 0x00000654a8a87816 */ /* 0x000fe40000000007 */
[----:B------:R-:W-:-:S02]  /*2b80*/  PRMT R169, R156, 0x654, R11 ;  /* 0x000006549ca97816 */ /* 0x000fc4000000000b */
[----:B------:R-:W-:Y:S02]  /*2b90*/  PRMT R170, R170, 0x654, R13 ;  /* 0x00000654aaaa7816 */ /* 0x000fe4000000000d */
[----:B0-----:R-:W-:Y:S02]  /*2ba0*/  PRMT R164, R176, 0x654, R19 ;  /* 0x00000654b0a47816 */ /* 0x001fe40000000013 */
[----:B--2---:R-:W-:Y:S02]  /*2bb0*/  PRMT R165, R182, 0x654, R21 ;  /* 0x00000654b6a57816 */ /* 0x004fe40000000015 */
[----:B------:R-:W-:Y:S02]  /*2bc0*/  PRMT R166, R188, 0x654, R157 ;  /* 0x00000654bca67816 */ /* 0x000fe4000000009d */
[----:B------:R-:W-:Y:S01]  /*2bd0*/  PRMT R167, R194, 0x654, R159 ;  /* 0x00000654c2a77816 */ /* 0x000fe2000000009f */
[----:B------:R-:W-:Y:S06]  /*2be0*/  @!P1 BRA `(.L_x_26) ;  /* 0x0000001000f89947 */ /* 0x000fec0003800000 */
[----:B------:R-:W-:Y:S01]  /*2bf0*/  R2UR UR7, R3 ;  /* 0x00000000030772ca */ /* 0x000fe200000e0000 */
[----:B------:R-:W-:Y:S01]  /*2c00*/  UIADD3 UR6, UR40, -0x1, URZ ;  /* 0xffffffff28067890 */ /* 0x000fe2000fffe03f */
[----:B------:R-:W-:-:S13]  /*2c10*/  UMOV UR5, UR39 ;  /* 0x0000002700057c82 */ /* 0x000fda0008000000 */
.L_x_34:
[----:B------:R-:W-:-:S04]  /*2c20*/  UIADD3 UR8, UR7, 0x1, URZ ;  /* 0x0000000107087890 */ /* 0x000fc8000fffe03f */
[----:B------:R-:W-:-:S04]  /*2c30*/  UISETP.NE.AND UP0, UPT, UR8, 0x4, UPT ;  /* 0x000000040800788c */ /* 0x000fc8000bf05270 */
[----:B------:R-:W-:Y:S02]  /*2c40*/  USEL UR9, URZ, 0x1, UP0 ;  /* 0x000000013f097887 */ /* 0x000fe40008000000 */
[----:B------:R-:W-:-:S04]  /*2c50*/  USEL UR8, UR8, URZ, UP0 ;  /* 0x0000003f08087287 */ /* 0x000fc80008000000 */
[----:B------:R-:W-:Y:S02]  /*2c60*/  LOP3.LUT R155, R155, UR9, RZ, 0x3c, !PT ;  /* 0x000000099b9b7c12 */ /* 0x000fe4000f8e3cff */
[----:B------:R-:W-:Y:S01]  /*2c70*/  IMAD.U32 R3, RZ, RZ, UR8 ;  /* 0x00000008ff037e24 */ /* 0x000fe2000f8e00ff */
[----:B------:R-:W-:Y:S06]  /*2c80*/  @!P0 BRA `(.L_x_27) ;  /* 0x0000000000048947 */ /* 0x000fec0003800000 */
[----:B------:R-:W-:Y:S01]  /*2c90*/  BPT.TRAP 0x1 ;  /* 0x000000040000795c */ /* 0x000fe20000300000 */
.L_x_27:
[----:B------:R-:W0:Y:S01]  /*2ca0*/  S2UR UR9, SR_CgaCtaId ;  /* 0x00000000000979c3 */ /* 0x000e220000008800 */
[----:B------:R-:W-:Y:S01]  /*2cb0*/  UMOV UR8, 0x400 ;  /* 0x0000040000087882 */ /* 0x000fe20000000000 */
[----:B------:R-:W-:Y:S01]  /*2cc0*/  SHF.L.U32 R7, R155, 0x1f, RZ ;  /* 0x0000001f9b077819 */ /* 0x000fe200000006ff */
[----:B------:R-:W-:Y:S01]  /*2cd0*/  ULEA UR10, UR7, UR4, 0xa ;  /* 0x00000004070a7291 */ /* 0x000fe2000f8e503f */
[----:B------:R-:W-:Y:S01]  /*2ce0*/  UMOV UR11, 0x40000040 ;  /* 0x40000040000b7882 */ /* 0x000fe20000000000 */
[----:B------:R-:W-:Y:S01]  /*2cf0*/  USHF.L.U32 UR7, UR7, 0xf, URZ ;  /* 0x0000000f07077899 */ /* 0x000fe2000800063f */
[----:B------:R-:W-:-:S04]  /*2d00*/  UMOV UR15, UR11 ;  /* 0x0000000b000f7c82 */ /* 0x000fc80008000000 */
[----:B------:R-:W-:Y:S01]  /*2d10*/  UMOV UR14, UR10 ;  /* 0x0000000a000e7c82 */ /* 0x000fe20008000000 */
[----:B------:R-:W-:Y:S01]  /*2d20*/  LOP3.LUT R9, R5, UR7, RZ, 0xfc, !PT ;  /* 0x0000000705097c12 */ /* 0x000fe2000f8efcff */
[----:B0-----:R-:W-:-:S06]  /*2d30*/  ULEA UR8, UR9, UR8, 0x18 ;  /* 0x0000000809087291 */ /* 0x001fcc000f8ec03f */
[----:B------:R-:W-:Y:S01]  /*2d40*/  IMAD.U32 R0, RZ, RZ, UR8 ;  /* 0x00000008ff007e24 */ /* 0x000fe2000f8e00ff */
[----:B------:R-:W-:-:S03]  /*2d50*/  UIADD3 UR8, UR10, 0x2, URZ ;  /* 0x000000020a087890 */ /* 0x000fc6000fffe03f */
[----:B------:R-:W-:Y:S02]  /*2d60*/  IMAD R8, R3, 0x8, R0 ;  /* 0x0000000803087824 */ /* 0x000fe400078e0200 */
[----:B------:R-:W-:Y:S02]  /*2d70*/  IMAD.IADD R9, R0, 0x1, R9 ;  /* 0x0000000100097824 */ /* 0x000fe400078e0209 */
[----:B------:R0:W1:Y:S01]  /*2d80*/  SYNCS.PHASECHK.TRANS64.TRYWAIT P1, [R8+URZ], R7 ;  /* 0x00000007080075a7 */ /* 0x000062000802017f */
[----:B------:R-:W-:Y:S01]  /*2d90*/  WARPGROUP.ARRIVE ;  /* 0x00000000000079c5 */ /* 0x000fe20000000000 */
[--C-:B------:R-:W-:Y:S02]  /*2da0*/  IMAD.IADD R11, R6, 0x1, R9.reuse ;  /* 0x00000001060b7824 */ /* 0x100fe400078e0209 */
[C---:B------:R-:W-:Y:S02]  /*2db0*/  IMAD.IADD R10, R4.reuse, 0x1, R9 ;  /* 0x00000001040a7824 */ /* 0x040fe400078e0209 */
[----:B------:R-:W-:Y:S01]  /*2dc0*/  IMAD.IADD R12, R4, 0x1, R11 ;  /* 0x00000001040c7824 */ /* 0x000fe200078e020b */
[----:B------:R-:W-:Y:S03]  /*2dd0*/  QGMMA.64x128x32.F32.E5M2.E5M2 R88, R168, gdesc[UR8], R88, gsb0 ;  /* 0x01e00008a8587df3 */ /* 0x000fe60008003858 */
[----:B------:R-:W-:-:S02]  /*2de0*/  WARPGROUP.DEPBAR.LE gsb0, 0x0 ;  /* 0x00008000000079c5 */ /* 0x000fc40000010000 */
[----:B------:R-:W-:-:S07]  /*2df0*/  WARPGROUP.ARRIVE ;  /* 0x00000000000079c5 */ /* 0x000fce0000000000 */
[----:B------:R-:W-:Y:S01]  /*2e00*/  QGMMA.64x128x32.F32.E5M2.E5M2 R24, R164, gdesc[UR12], R24, gsb0 ;  /* 0x01e0000ca4187df3 */ /* 0x000fe20008003818 */
[----:B------:R-:W-:Y:S01]  /*2e10*/  UMOV UR14, UR8 ;  /* 0x00000008000e7c82 */ /* 0x000fe20008000000 */
[----:B------:R-:W-:Y:S01]  /*2e20*/  UMOV UR15, 0x40000040 ;  /* 0x40000040000f7882 */ /* 0x000fe20000000000 */
[----:B------:R-:W-:Y:S02]  /*2e30*/  WARPGROUP.DEPBAR.LE gsb0, 0x0 ;  /* 0x00008000000079c5 */ /* 0x000fe40000010000 */
[----:B------:R-:W-:Y:S04]  /*2e40*/  LDS.U8 R15, [R9+0x1808] ;  /* 0x00180800090f7984 */ /* 0x000fe80000000000 */
[----:B------:R-:W2:Y:S04]  /*2e50*/  LDS.U8 R156, [R11+0x1808] ;  /* 0x001808000b9c7984 */ /* 0x000ea80000000000 */
[----:B------:R-:W-:Y:S04]  /*2e60*/  LDS.U8 R13, [R9+0x1800] ;  /* 0x00180000090d7984 */ /* 0x000fe80000000000 */
[----:B------:R-:W3:Y:S04]  /*2e70*/  LDS.U8 R14, [R11+0x1800] ;  /* 0x001800000b0e7984 */ /* 0x000ee80000000000 */
[----:B------:R-:W-:Y:S04]  /*2e80*/  LDS.U8 R19, [R9+0x2000] ;  /* 0x0020000009137984 */ /* 0x000fe80000000000 */
        /* <DEDUP_REMOVED lines=13> */
[----:B----4-:R-:W-:-:S03]  /*2f60*/  PRMT R19, R164, 0x7604, R19 ;  /* 0x00007604a4137816 */ /* 0x010fc60000000013 */
[----:B------:R-:W-:Y:S01]  /*2f70*/  LDS.U8 R157, [R9+0x5800] ;  /* 0x00580000099d7984 */ /* 0x000fe20000000000 */
[----:B0-----:R-:W-:-:S03]  /*2f80*/  PRMT R21, R170, 0x7604, R21 ;  /* 0x00007604aa157816 */ /* 0x001fc60000000015 */
[----:B------:R-:W0:Y:S01]  /*2f90*/  LDS.U8 R176, [R11+0x5800] ;  /* 0x005800000bb07984 */ /* 0x000e220000000000 */
[----:B-1----:R-:W-:-:S03]  /*2fa0*/  PRMT R15, R158, 0x7054, R15 ;  /* 0x000070549e0f7816 */ /* 0x002fc6000000000f */
[----:B------:R-:W-:Y:S01]  /*2fb0*/  LDS.U8 R159, [R9+0x5808] ;  /* 0x00580800099f7984 */ /* 0x000fe20000000000 */
[----:B------:R-:W-:-:S03]  /*2fc0*/  PRMT R13, R20, 0x7054, R13 ;  /* 0x00007054140d7816 */ /* 0x000fc6000000000d */
[----:B------:R-:W1:Y:S01]  /*2fd0*/  LDS.U8 R182, [R11+0x5808] ;  /* 0x005808000bb67984 */ /* 0x000e620000000000 */
[----:B------:R-:W-:-:S03]  /*2fe0*/  PRMT R19, R166, 0x7054, R19 ;  /* 0x00007054a6137816 */ /* 0x000fc60000000013 */
[----:B------:R-:W-:Y:S01]  /*2ff0*/  LDS.U8 R165, [R9+0x6000] ;  /* 0x0060000009a57984 */ /* 0x000fe20000000000 */
[----:B------:R-:W-:-:S03]  /*3000*/  PRMT R21, R172, 0x7054, R21 ;  /* 0x00007054ac157816 */ /* 0x000fc60000000015 */
[----:B------:R-:W4:Y:S01]  /*3010*/  LDS.U8 R188, [R11+0x6000] ;  /* 0x006000000bbc7984 */ /* 0x000f220000000000 */
[----:B--2---:R-:W-:-:S03]  /*3020*/  PRMT R161, R162, 0x654, R15 ;  /* 0x00000654a2a17816 */ /* 0x004fc6000000000f */
[----:B------:R-:W-:Y:S01]  /*3030*/  LDS.U8 R169, [R9+0x6008] ;  /* 0x0060080009a97984 */ /* 0x000fe20000000000 */
[----:B------:R-:W-:-:S03]  /*3040*/  PRMT R160, R160, 0x654, R13 ;  /* 0x00000654a0a07816 */ /* 0x000fc6000000000d */
[----:B------:R-:W2:Y:S01]  /*3050*/  LDS.U8 R192, [R11+0x6008] ;  /* 0x006008000bc07984 */ /* 0x000ea20000000000 */
[----:B---3--:R-:W-:-:S03]  /*3060*/  PRMT R162, R168, 0x654, R19 ;  /* 0x00000654a8a27816 */ /* 0x008fc60000000013 */
[----:B------:R-:W3:Y:S01]  /*3070*/  LDS.U8 R178, [R10+0x5800] ;  /* 0x005800000ab27984 */ /* 0x000ee20000000000 */
[----:B------:R-:W-:-:S03]  /*3080*/  PRMT R163, R174, 0x654, R21 ;  /* 0x00000654aea37816 */ /* 0x000fc60000000015 */
[----:B------:R-:W3:Y:S04]  /*3090*/  LDS.U8 R184, [R10+0x5808] ;  /* 0x005808000ab87984 */ /* 0x000ee80000000000 */
[----:B------:R-:W3:Y:S04]  /*30a0*/  LDS.U8 R190, [R10+0x6000] ;  /* 0x006000000abe7984 */ /* 0x000ee80000000000 */
[----:B------:R-:W3:Y:S01]  /*30b0*/  LDS.U8 R194, [R10+0x6008] ;  /* 0x006008000ac27984 */ /* 0x000ee20000000000 */
[----:B0-----:R-:W-:-:S03]  /*30c0*/  PRMT R157, R176, 0x7604, R157 ;  /* 0x00007604b09d7816 */ /* 0x001fc6000000009d */
[----:B------:R-:W0:Y:S04]  /*30d0*/  LDS.U8 R180, [R12+0x5800] ;  /* 0x005800000cb47984 */ /* 0x000e280000000000 */
[----:B------:R-:W0:Y:S01]  /*30e0*/  LDS.U8 R186, [R12+0x5808] ;  /* 0x005808000cba7984 */ /* 0x000e220000000000 */
[----:B-1----:R-:W-:-:S03]  /*30f0*/  PRMT R159, R182, 0x7604, R159 ;  /* 0x00007604b69f7816 */ /* 0x002fc6000000009f */
[----:B------:R-:W1:Y:S04]  /*3100*/  LDS.U8 R167, [R12+0x6000] ;  /* 0x006000000ca77984 */ /* 0x000e680000000000 */
[----:B------:R-:W1:Y:S01]  /*3110*/  LDS.U8 R196, [R12+0x6008] ;  /* 0x006008000cc47984 */ /* 0x000e620000000000 */
[----:B------:R-:W-:Y:S01]  /*3120*/  WARPGROUP.ARRIVE ;  /* 0x00000000000079c5 */ /* 0x000fe20000000000 */
[----:B----4-:R-:W-:-:S05]  /*3130*/  PRMT R165, R188, 0x7604, R165 ;  /* 0x00007604bca57816 */ /* 0x010fca00000000a5 */
[----:B------:R-:W-:Y:S01]  /*3140*/  QGMMA.64x128x32.F32.E5M2.E5M2 R88, R160, gdesc[UR12], R88, gsb0 ;  /* 0x01e0000ca0587df3 */ /* 0x000fe20008003858 */
[----:B--2---:R-:W-:Y:S02]  /*3150*/  PRMT R169, R192, 0x7604, R169 ;  /* 0x00007604c0a97816 */ /* 0x004fe400000000a9 */
[----:B---3--:R-:W-:Y:S02]  /*3160*/  PRMT R157, R178, 0x7054, R157 ;  /* 0x00007054b29d7816 */ /* 0x008fe4000000009d */
[----:B------:R-:W-:Y:S02]  /*3170*/  PRMT R159, R184, 0x7054, R159 ;  /* 0x00007054b89f7816 */ /* 0x000fe4000000009f */
[----:B------:R-:W-:Y:S02]  /*3180*/  PRMT R190, R190, 0x7054, R165 ;  /* 0x00007054bebe7816 */ /* 0x000fe400000000a5 */
[----:B------:R-:W-:Y:S02]  /*3190*/  PRMT R169, R194, 0x7054, R169 ;  /* 0x00007054c2a97816 */ /* 0x000fe400000000a9 */
[----:B0-----:R-:W-:-:S02]  /*31a0*/  PRMT R164, R180, 0x654, R157 ;  /* 0x00000654b4a47816 */ /* 0x001fc4000000009d */
[----:B------:R-:W-:Y:S02]  /*31b0*/  PRMT R165, R186, 0x654, R159 ;  /* 0x00000654baa57816 */ /* 0x000fe4000000009f */
[----:B-1----:R-:W-:Y:S02]  /*31c0*/  PRMT R166, R167, 0x654, R190 ;  /* 0x00000654a7a67816 */ /* 0x002fe400000000be */
        /* <DEDUP_REMOVED lines=13> */
[----:B------:R-:W-:Y:S04]  /*32a0*/  LDS.U8 R19, [R9+0x3000] ;  /* 0x0030000009137984 */ /* 0x000fe80000000000 */
[----:B------:R-:W4:Y:S04]  /*32b0*/  LDS.U8 R164, [R11+0x3000] ;  /* 0x003000000ba47984 */ /* 0x000f280000000000 */
[----:B------:R-:W-:Y:S04]  /*32c0*/  LDS.U8 R21, [R9+0x3008] ;  /* 0x0030080009157984 */ /* 0x000fe80000000000 */
[----:B------:R-:W4:Y:S01]  /*32d0*/  LDS.U8 R170, [R11+0x3008] ;  /* 0x003008000baa7984 */ /* 0x000f220000000000 */
[----:B0-----:R-:W-:-:S03]  /*32e0*/  PRMT R157, R176, 0x7604, R157 ;  /* 0x00007604b09d7816 */ /* 0x001fc6000000009d */
[----:B------:R-:W-:Y:S04]  /*32f0*/  LDS.U8 R165, [R9+0x7000] ;  /* 0x0070000009a57984 */ /* 0x000fe80000000000 */
[----:B------:R-:W0:Y:S01]  /*3300*/  LDS.U8 R184, [R11+0x7000] ;  /* 0x007000000bb87984 */ /* 0x000e220000000000 */
[----:B-1----:R-:W-:-:S03]  /*3310*/  PRMT R15, R158, 0x7604, R15 ;  /* 0x000076049e0f7816 */ /* 0x002fc6000000000f */
[----:B------:R-:W-:Y:S04]  /*3320*/  LDS.U8 R167, [R9+0x7008] ;  /* 0x0070080009a77984 */ /* 0x000fe80000000000 */
        /* <DEDUP_REMOVED lines=8> */
[----:B------:R-:W4:Y:S04]  /*33b0*/  LDS.U8 R166, [R10+0x3000] ;  /* 0x003000000aa67984 */ /* 0x000f280000000000 */
[----:B------:R-:W4:Y:S01]  /*33c0*/  LDS.U8 R172, [R10+0x3008] ;  /* 0x003008000aac7984 */ /* 0x000f220000000000 */
[----:B------:R-:W-:-:S03]  /*33d0*/  PRMT R21, R170, 0x7604, R21 ;  /* 0x00007604aa157816 */ /* 0x000fc60000000015 */
[----:B------:R-:W4:Y:S04]  /*33e0*/  LDS.U8 R186, [R10+0x7000] ;  /* 0x007000000aba7984 */ /* 0x000f280000000000 */
[----:B------:R-:W4:Y:S01]  /*33f0*/  LDS.U8 R192, [R10+0x7008] ;  /* 0x007008000ac07984 */ /* 0x000f220000000000 */
[----:B0-----:R-:W-:-:S03]  /*3400*/  PRMT R165, R184, 0x7604, R165 ;  /* 0x00007604b8a57816 */ /* 0x001fc600000000a5 */
[----:B------:R-:W0:Y:S04]  /*3410*/  LDS.U8 R161, [R12+0x6800] ;  /* 0x006800000ca17984 */ /* 0x000e280000000000 */
[----:B------:R-:W0:Y:S01]  /*3420*/  LDS.U8 R162, [R12+0x2808] ;  /* 0x002808000ca27984 */ /* 0x000e220000000000 */
[----:B-1----:R-:W-:-:S03]  /*3430*/  PRMT R167, R190, 0x7604, R167 ;  /* 0x00007604bea77816 */ /* 0x002fc600000000a7 */
[----:B------:R-:W1:Y:S01]  /*3440*/  LDS.U8 R163, [R12+0x6808] ;  /* 0x006808000ca37984 */ /* 0x000e620000000000 */
[----:B--2---:R-:W-:-:S03]  /*3450*/  PRMT R178, R178, 0x7054, R157 ;  /* 0x00007054b2b27816 */ /* 0x004fc6000000009d */
[----:B------:R-:W2:Y:S01]  /*3460*/  LDS.U8 R156, [R12+0x2800] ;  /* 0x002800000c9c7984 */ /* 0x000ea20000000000 */
[----:B------:R-:W-:-:S03]  /*3470*/  PRMT R15, R160, 0x7054, R15 ;  /* 0x00007054a00f7816 */ /* 0x000fc6000000000f */
[----:B------:R-:W2:Y:S01]  /*3480*/  LDS.U8 R168, [R12+0x3000] ;  /* 0x003000000ca87984 */ /* 0x000ea20000000000 */
[----:B---3--:R-:W-:-:S03]  /*3490*/  PRMT R182, R182, 0x7054, R159 ;  /* 0x00007054b6b67816 */ /* 0x008fc6000000009f */
[----:B------:R-:W3:Y:S01]  /*34a0*/  LDS.U8 R174, [R12+0x3008] ;  /* 0x003008000cae7984 */ /* 0x000ee20000000000 */
[----:B------:R-:W-:-:S03]  /*34b0*/  PRMT R13, R20, 0x7054, R13 ;  /* 0x00007054140d7816 */ /* 0x000fc6000000000d */
[----:B------:R-:W3:Y:S01]  /*34c0*/  LDS.U8 R188, [R12+0x7000] ;  /* 0x007000000cbc7984 */ /* 0x000ee20000000000 */
[----:B----4-:R-:W-:-:S03]  /*34d0*/  PRMT R19, R166, 0x7054, R19 ;  /* 0x00007054a6137816 */ /* 0x010fc60000000013 */
[----:B------:R-:W4:Y:S01]  /*34e0*/  LDS.U8 R194, [R12+0x7008] ;  /* 0x007008000cc27984 */ /* 0x000f220000000000 */
[----:B------:R-:W-:Y:S02]  /*34f0*/  PRMT R21, R172, 0x7054, R21 ;  /* 0x00007054ac157816 */ /* 0x000fe40000000015 */
[----:B------:R-:W-:Y:S02]  /*3500*/  PRMT R165, R186, 0x7054, R165 ;  /* 0x00007054baa57816 */ /* 0x000fe400000000a5 */
[----:B------:R-:W-:Y:S02]  /*3510*/  PRMT R167, R192, 0x7054, R167 ;  /* 0x00007054c0a77816 */ /* 0x000fe400000000a7 */
[----:B0-----:R-:W-:Y:S02]  /*3520*/  PRMT R160, R161, 0x654, R178 ;  /* 0x00000654a1a07816 */ /* 0x001fe400000000b2 */
[----:B------:R-:W-:Y:S02]  /*3530*/  PRMT R157, R162, 0x654, R15 ;  /* 0x00000654a29d7816 */ /* 0x000fe4000000000f */
[----:B-1----:R-:W-:-:S02]  /*3540*/  PRMT R161, R163, 0x654, R182 ;  /* 0x00000654a3a17816 */ /* 0x002fc400000000b6 */
[----:B--2---:R-:W-:Y:S02]  /*3550*/  PRMT R156, R156, 0x654, R13 ;  /* 0x000006549c9c7816 */ /* 0x004fe4000000000d */
[----:B------:R-:W-:Y:S02]  /*3560*/  PRMT R158, R168, 0x654, R19 ;  /* 0x00000654a89e7816 */ /* 0x000fe40000000013 */
[----:B---3--:R-:W-:Y:S02]  /*3570*/  PRMT R159, R174, 0x654, R21 ;  /* 0x00000654ae9f7816 */ /* 0x008fe40000000015 */
[----:B------:R-:W-:Y:S02]  /*3580*/  PRMT R162, R188, 0x654, R165 ;  /* 0x00000654bca27816 */ /* 0x000fe400000000a5 */
[----:B----4-:R-:W-:Y:S01]  /*3590*/  PRMT R163, R194, 0x654, R167 ;  /* 0x00000654c2a37816 */ /* 0x010fe200000000a7 */
[----:B------:R-:W-:Y:S06]  /*35a0*/  @!P0 BRA `(.L_x_28) ;  /* 0x0000000000048947 */ /* 0x000fec0003800000 */
[----:B------:R-:W-:Y:S01]  /*35b0*/  BPT.TRAP 0x1 ;  /* 0x000000040000795c */ /* 0x000fe20000300000 */
.L_x_28:
[----:B------:R-:W-:Y:S01]  /*35c0*/  UISETP.GT.U32.AND UP0, UPT, UR42, 0x1, UPT ;  /* 0x000000012a00788c */ /* 0x000fe2000bf04070 */
[----:B------:R-:W-:-:S04]  /*35d0*/  IMAD.U32 R13, RZ, RZ, UR5 ;  /* 0x00000005ff0d7e24 */ /* 0x000fc8000f8e00ff */
[----:B------:R-:W-:Y:S01]  /*35e0*/  IMAD R13, R13, 0x8, R0 ;  /* 0x000000080d0d7824 */ /* 0x000fe200078e0200 */
[----:B------:R-:W-:-:S03]  /*35f0*/  PLOP3.LUT P2, PT, PT, PT, UP0, 0x80, 0x0 ;  /* 0x000000000000781c */ /* 0x000fc60003f4f008 */
[----:B------:R-:W-:-:S05]  /*3600*/  VIADD R13, R13, 0x20 ;  /* 0x000000200d0d7836 */ /* 0x000fca0000000000 */
[----:B------:R-:W-:-:S04]  /*3610*/  PRMT R13, RZ, 0x654, R13 ;  /* 0x00000654ff0d7816 */ /* 0x000fc8000000000d */
[----:B------:R0:W-:Y:S01]  /*3620*/  SYNCS.ARRIVE.TRANS64.RED.A1T0 RZ, [R13+URZ], RZ ;  /* 0x000000ff0dff79a7 */ /* 0x0001e2000810043f */
[----:B------:R-:W-:Y:S05]  /*3630*/  @P2 BRA `(.L_x_29) ;  /* 0x0000000000042947 */ /* 0x000fea0003800000 */
[----:B------:R-:W-:Y:S01]  /*3640*/  BPT.TRAP 0x1 ;  /* 0x000000040000795c */ /* 0x000fe20000300000 */
.L_x_29:
[----:B------:R-:W-:Y:S01]  /*3650*/  UIADD3 UR8, UR10, 0x4, URZ ;  /* 0x000000040a087890 */ /* 0x000fe2000fffe03f */
[----:B------:R-:W-:Y:S01]  /*3660*/  WARPGROUP.ARRIVE ;  /* 0x00000000000079c5 */ /* 0x000fe20000000000 */
[----:B------:R-:W-:Y:S01]  /*3670*/  UMOV UR15, 0x40000040 ;  /* 0x40000040000f7882 */ /* 0x000fe20000000000 */
[----:B------:R-:W-:-:S04]  /*3680*/  UIADD3 UR5, UR5, 0x1, URZ ;  /* 0x0000000105057890 */ /* 0x000fc8000fffe03f */
[----:B------:R-:W-:Y:S01]  /*3690*/  UMOV UR14, UR8 ;  /* 0x00000008000e7c82 */ /* 0x000fe20008000000 */
[----:B------:R-:W-:Y:S01]  /*36a0*/  UISETP.NE.AND UP0, UPT, UR5, 0x4, UPT ;  /* 0x000000040500788c */ /* 0x000fe2000bf05270 */
[----:B------:R-:W-:Y:S03]  /*36b0*/  QGMMA.64x128x32.F32.E5M2.E5M2 R88, R156, gdesc[UR12], R88, gsb0 ;  /* 0x01e0000c9c587df3 */ /* 0x000fe60008003858 */
[----:B------:R-:W-:Y:S01]  /*36c0*/  USEL UR5, UR5, URZ, UP0 ;  /* 0x0000003f05057287 */ /* 0x000fe20008000000 */
[----:B------:R-:W-:Y:S02]  /*36d0*/  WARPGROUP.DEPBAR.LE gsb0, 0x0 ;  /* 0x00008000000079c5 */ /* 0x000fe40000010000 */
[----:B------:R-:W-:-:S06]  /*36e0*/  WARPGROUP.ARRIVE ;  /* 0x00000000000079c5 */ /* 0x000fcc0000000000 */
[----:B------:R-:W-:Y:S03]  /*36f0*/  QGMMA.64x128x32.F32.E5M2.E5M2 R24, R160, gdesc[UR12], R24, gsb0 ;  /* 0x01e0000ca0187df3 */ /* 0x000fe60008003818 */
[----:B------:R-:W-:Y:S02]  /*3700*/  WARPGROUP.DEPBAR.LE gsb0, 0x0 ;  /* 0x00008000000079c5 */ /* 0x000fe40000010000 */
[----:B------:R-:W-:Y:S04]  /*3710*/  LDS.U8 R15, [R9+0x3808] ;  /* 0x00380800090f7984 */ /* 0x000fe80000000000 */
[----:B------:R-:W1:Y:S04]  /*3720*/  LDS.U8 R158, [R11+0x3808] ;  /* 0x003808000b9e7984 */ /* 0x000e680000000000 */
[----:B------:R-:W-:Y:S04]  /*3730*/  LDS.U8 R163, [R9+0x8000] ;  /* 0x0080000009a37984 */ /* 0x000fe80000000000 */
[----:B------:R-:W2:Y:S04]  /*3740*/  LDS.U8 R184, [R11+0x8000] ;  /* 0x008000000bb87984 */ /* 0x000ea80000000000 */
[----:B0-----:R-:W-:Y:S04]  /*3750*/  LDS.U8 R13, [R9+0x3800] ;  /* 0x00380000090d7984 */ /* 0x001fe80000000000 */
[----:B------:R-:W0:Y:S04]  /*3760*/  LDS.U8 R14, [R11+0x3800] ;  /* 0x003800000b0e7984 */ /* 0x000e280000000000 */
[----:B------:R-:W-:Y:S04]  /*3770*/  LDS.U8 R19, [R9+0x4000] ;  /* 0x0040000009137984 */ /* 0x000fe80000000000 */
[----:B------:R-:W-:Y:S04]  /*3780*/  LDS.U8 R21, [R9+0x4008] ;  /* 0x0040080009157984 */ /* 0x000fe80000000000 */
[----:B------:R-:W-:Y:S04]  /*3790*/  LDS.U8 R157, [R9+0x7800] ;  /* 0x00780000099d7984 */ /* 0x000fe80000000000 */
[----:B------:R-:W-:Y:S04]  /*37a0*/  LDS.U8 R159, [R9+0x7808] ;  /* 0x00780800099f7984 */ /* 0x000fe80000000000 */
[----:B------:R-:W-:Y:S04]  /*37b0*/  LDS.U8 R165, [R9+0x8008] ;  /* 0x0080080009a57984 */ /* 0x000fe80000000000 */
[----:B------:R-:W3:Y:S01]  /*37c0*/  LDS.U8 R164, [R11+0x4000] ;  /* 0x004000000ba47984 */ /* 0x000ee20000000000 */
[----:B-1----:R-:W-:-:S03]  /*37d0*/  PRMT R15, R158, 0x7604, R15 ;  /* 0x000076049e0f7816 */ /* 0x002fc6000000000f */
[----:B------:R-:W1:Y:S04]  /*37e0*/  LDS.U8 R170, [R11+0x4008] ;  /* 0x004008000baa7984 */ /* 0x000e680000000000 */
[----:B------:R-:W4:Y:S01]  /*37f0*/  LDS.U8 R176, [R11+0x7800] ;  /* 0x007800000bb07984 */ /* 0x000f220000000000 */
[----:B--2---:R-:W-:-:S03]  /*3800*/  PRMT R163, R184, 0x7604, R163 ;  /* 0x00007604b8a37816 */ /* 0x004fc600000000a3 */
[----:B------:R-:W2:Y:S04]  /*3810*/  LDS.U8 R180, [R11+0x7808] ;  /* 0x007808000bb47984 */ /* 0x000ea80000000000 */
[----:B------:R-:W2:Y:S01]  /*3820*/  LDS.U8 R190, [R11+0x8008] ;  /* 0x008008000bbe7984 */ /* 0x000ea20000000000 */
[----:B0-----:R-:W-:-:S03]  /*3830*/  PRMT R13, R14, 0x7604, R13 ;  /* 0x000076040e0d7816 */ /* 0x001fc6000000000d */
[----:B------:R-:W0:Y:S04]  /*3840*/  LDS.U8 R160, [R10+0x3808] ;  /* 0x003808000aa07984 */ /* 0x000e280000000000 */
[----:B------:R-:W0:Y:S04]  /*3850*/  LDS.U8 R186, [R10+0x8000] ;  /* 0x008000000aba7984 */ /* 0x000e280000000000 */
[----:B------:R-:W0:Y:S04]  /*3860*/  LDS.U8 R20, [R10+0x3800] ;  /* 0x003800000a147984 */ /* 0x000e280000000000 */
[----:B------:R-:W0:Y:S04]  /*3870*/  LDS.U8 R166, [R10+0x4000] ;  /* 0x004000000aa67984 */ /* 0x000e280000000000 */
[----:B------:R-:W0:Y:S04]  /*3880*/  LDS.U8 R172, [R10+0x4008] ;  /* 0x004008000aac7984 */ /* 0x000e280000000000 */
[----:B------:R-:W0:Y:S01]  /*3890*/  LDS.U8 R178, [R10+0x7800] ;  /* 0x007800000ab27984 */ /* 0x000e220000000000 */
[----:B---3--:R-:W-:-:S03]  /*38a0*/  PRMT R19, R164, 0x7604, R19 ;  /* 0x00007604a4137816 */ /* 0x008fc60000000013 */
[----:B------:R-:W3:Y:S01]  /*38b0*/  LDS.U8 R182, [R10+0x7808] ;  /* 0x007808000ab67984 */ /* 0x000ee20000000000 */
[----:B-1----:R-:W-:-:S03]  /*38c0*/  PRMT R21, R170, 0x7604, R21 ;  /* 0x00007604aa157816 */ /* 0x002fc60000000015 */
[----:B------:R-:W1:Y:S01]  /*38d0*/  LDS.U8 R192, [R10+0x8008] ;  /* 0x008008000ac07984 */ /* 0x000e620000000000 */
[----:B----4-:R-:W-:-:S03]  /*38e0*/  PRMT R157, R176, 0x7604, R157 ;  /* 0x00007604b09d7816 */ /* 0x010fc6000000009d */
[----:B------:R-:W4:Y:S01]  /*38f0*/  LDS.U8 R162, [R12+0x3808] ;  /* 0x003808000ca27984 */ /* 0x000f220000000000 */
[----:B--2---:R-:W-:-:S03]  /*3900*/  PRMT R159, R180, 0x7604, R159 ;  /* 0x00007604b49f7816 */ /* 0x004fc6000000009f */
[----:B------:R-:W2:Y:S01]  /*3910*/  LDS.U8 R188, [R12+0x8000] ;  /* 0x008000000cbc7984 */ /* 0x000ea20000000000 */
[----:B------:R-:W-:-:S03]  /*3920*/  PRMT R165, R190, 0x7604, R165 ;  /* 0x00007604bea57816 */ /* 0x000fc600000000a5 */
[----:B------:R-:W2:Y:S01]  /*3930*/  LDS.U8 R156, [R12+0x3800] ;  /* 0x003800000c9c7984 */ /* 0x000ea20000000000 */
[----:B0-----:R-:W-:-:S03]  /*3940*/  PRMT R15, R160, 0x7054, R15 ;  /* 0x00007054a00f7816 */ /* 0x001fc6000000000f */
[----:B------:R-:W0:Y:S01]  /*3950*/  LDS.U8 R168, [R12+0x4000] ;  /* 0x004000000ca87984 */ /* 0x000e220000000000 */
[----:B------:R-:W-:-:S03]  /*3960*/  PRMT R163, R186, 0x7054, R163 ;  /* 0x00007054baa37816 */ /* 0x000fc600000000a3 */
[----:B------:R-:W0:Y:S01]  /*3970*/  LDS.U8 R174, [R12+0x4008] ;  /* 0x004008000cae7984 */ /* 0x000e220000000000 */
[----:B------:R-:W-:-:S03]  /*3980*/  PRMT R13, R20, 0x7054, R13 ;  /* 0x00007054140d7816 */ /* 0x000fc6000000000d */
[----:B------:R-:W0:Y:S01]  /*3990*/  LDS.U8 R9, [R12+0x7800] ;  /* 0x007800000c097984 */ /* 0x000e220000000000 */
[----:B------:R-:W-:-:S03]  /*39a0*/  PRMT R19, R166, 0x7054, R19 ;  /* 0x00007054a6137816 */ /* 0x000fc60000000013 */
[----:B------:R-:W0:Y:S01]  /*39b0*/  LDS.U8 R161, [R12+0x7808] ;  /* 0x007808000ca17984 */ /* 0x000e220000000000 */
[----:B------:R-:W-:-:S03]  /*39c0*/  PRMT R21, R172, 0x7054, R21 ;  /* 0x00007054ac157816 */ /* 0x000fc60000000015 */
[----:B------:R-:W0:Y:S01]  /*39d0*/  LDS.U8 R194, [R12+0x8008] ;  /* 0x008008000cc27984 */ /* 0x000e220000000000 */
[----:B------:R-:W-:Y:S02]  /*39e0*/  PRMT R178, R178, 0x7054, R157 ;  /* 0x00007054b2b27816 */ /* 0x000fe4000000009d */
[----:B---3--:R-:W-:Y:S02]  /*39f0*/  PRMT R182, R182, 0x7054, R159 ;  /* 0x00007054b6b67816 */ /* 0x008fe4000000009f */
[----:B-1----:R-:W-:Y:S02]  /*3a00*/  PRMT R165, R192, 0x7054, R165 ;  /* 0x00007054c0a57816 */ /* 0x002fe400000000a5 */
[----:B----4-:R-:W-:Y:S02]  /*3a10*/  PRMT R157, R162, 0x654, R15 ;  /* 0x00000654a29d7816 */ /* 0x010fe4000000000f */
[----:B--2---:R-:W-:Y:S02]  /*3a20*/  PRMT R162, R188, 0x654, R163 ;  /* 0x00000654bca27816 */ /* 0x004fe400000000a3 */
[----:B------:R-:W-:-:S02]  /*3a30*/  PRMT R156, R156, 0x654, R13 ;  /* 0x000006549c9c7816 */ /* 0x000fc4000000000d */
[----:B0-----:R-:W-:Y:S02]  /*3a40*/  PRMT R158, R168, 0x654, R19 ;  /* 0x00000654a89e7816 */ /* 0x001fe40000000013 */
[----:B------:R-:W-:Y:S02]  /*3a50*/  PRMT R159, R174, 0x654, R21 ;  /* 0x00000654ae9f7816 */ /* 0x000fe40000000015 */
[----:B------:R-:W-:Y:S02]  /*3a60*/  PRMT R160, R9, 0x654, R178 ;  /* 0x0000065409a07816 */ /* 0x000fe400000000b2 */
[----:B------:R-:W-:Y:S02]  /*3a70*/  PRMT R161, R161, 0x654, R182 ;  /* 0x00000654a1a17816 */ /* 0x000fe400000000b6 */
[----:B------:R-:W-:Y:S01]  /*3a80*/  PRMT R163, R194, 0x654, R165 ;  /* 0x00000654c2a37816 */ /* 0x000fe200000000a5 */
[----:B------:R-:W-:Y:S06]  /*3a90*/  @!P0 BRA `(.L_x_30) ;  /* 0x0000000000048947 */ /* 0x000fec0003800000 */
[----:B------:R-:W-:Y:S01]  /*3aa0*/  BPT.TRAP 0x1 ;  /* 0x000000040000795c */ /* 0x000fe20000300000 */
.L_x_30:
[----:B------:R-:W-:Y:S01]  /*3ab0*/  IMAD.SHL.U32 R10, R3, 0x8000, RZ ;  /* 0x00008000030a7824 */ /* 0x000fe200078e00ff */
[----:B------:R-:W-:Y:S04]  /*3ac0*/  BSSY B0, `(.L_x_31) ;  /* 0x0000006000007945 */ /* 0x000fe80003800000 */
[----:B------:R-:W-:-:S05]  /*3ad0*/  LOP3.LUT R9, R10, R5, RZ, 0xfc, !PT ;  /* 0x000000050a097212 */ /* 0x000fca00078efcff */
[----:B------:R-:W-:Y:S01]  /*3ae0*/  IMAD.IADD R13, R0, 0x1, R9 ;  /* 0x00000001000d7824 */ /* 0x000fe200078e0209 */
[----:B------:R-:W-:Y:S06]  /*3af0*/  @P1 BRA `(.L_x_32) ;  /* 0x0000000000081947 */ /* 0x000fec0003800000 */
[----:B------:R-:W0:Y:S02]  /*3b00*/  SYNCS.PHASECHK.TRANS64.TRYWAIT P1, [R8+URZ], R7 ;  /* 0x00000007080075a7 */ /* 0x000e24000802017f */
[----:B0-----:R-:W-:Y:S05]  /*3b10*/  @!P1 BRA `(.L_x_33) ;  /* 0x000000c400009947 */ /* 0x001fea0003800000 */
.L_x_32:
[----:B------:R-:W-:Y:S05]  /*3b20*/  BSYNC B0 ;  /* 0x0000000000007941 */ /* 0x000fea0003800000 */
.L_x_31:
[--C-:B------:R-:W-:Y:S01]  /*3b30*/  IMAD.IADD R167, R6, 0x1, R13.reuse ;  /* 0x0000000106a77824 */ /* 0x100fe200078e020d */
[----:B------:R-:W-:Y:S01]  /*3b40*/  LDS.U8 R9, [R13+0x808] ;  /* 0x000808000d097984 */ /* 0x000fe20000000000 */
[C---:B------:R-:W-:Y:S01]  /*3b50*/  IMAD.IADD R171, R4.reuse, 0x1, R13 ;  /* 0x0000000104ab7824 */ /* 0x040fe200078e020d */
[----:B------:R-:W-:Y:S05]  /*3b60*/  WARPSYNC.ALL ;  /* 0x0000000000007948 */ /* 0x000fea0003800000 */
[----:B------:R-:W-:Y:S01]  /*3b70*/  LDS.U8 R165, [R13+0x5000] ;  /* 0x005000000da57984 */ /* 0x000fe20000000000 */
[----:B------:R-:W-:-:S03]  /*3b80*/  IMAD.IADD R175, R4, 0x1, R167 ;  /* 0x0000000104af7824 */ /* 0x000fc600078e02a7 */
[----:B------:R-:W1:Y:S04]  /*3b90*/  LDS.U8 R14, [R167+0x808] ;  /* 0x00080800a70e7984 */ /* 0x000e680000000000 */
[----:B------:R-:W2:Y:S04]  /*3ba0*/  LDS.U8 R190, [R167+0x5000] ;  /* 0x00500000a7be7984 */ /* 0x000ea80000000000 */
[----:B0-----:R-:W-:Y:S04]  /*3bb0*/  LDS.U8 R7, [R13+0x800] ;  /* 0x000800000d077984 */ /* 0x001fe80000000000 */
[----:B------:R-:W-:Y:S04]  /*3bc0*/  LDS.U8 R11, [R13+0x1000] ;  /* 0x001000000d0b7984 */ /* 0x000fe80000000000 */
[----:B------:R-:W-:Y:S04]  /*3bd0*/  LDS.U8 R15, [R13+0x1008] ;  /* 0x001008000d0f7984 */ /* 0x000fe80000000000 */
[----:B------:R-:W-:Y:S04]  /*3be0*/  LDS.U8 R19, [R13+0x4800] ;  /* 0x004800000d137984 */ /* 0x000fe80000000000 */
[----:B------:R-:W-:Y:S04]  /*3bf0*/  LDS.U8 R21, [R13+0x4808] ;  /* 0x004808000d157984 */ /* 0x000fe80000000000 */
[----:B------:R-:W-:Y:S04]  /*3c00*/  LDS.U8 R169, [R13+0x5008] ;  /* 0x005008000da97984 */ /* 0x000fe80000000000 */
[----:B------:R-:W0:Y:S04]  /*3c10*/  LDS.U8 R8, [R167+0x800] ;  /* 0x00080000a7087984 */ /* 0x000e280000000000 */
[----:B------:R-:W3:Y:S04]  /*3c20*/  LDS.U8 R166, [R167+0x1000] ;  /* 0x00100000a7a67984 */ /* 0x000ee80000000000 */
[----:B------:R-:W4:Y:S01]  /*3c30*/  LDS.U8 R172, [R167+0x1008] ;  /* 0x00100800a7ac7984 */ /* 0x000f220000000000 */
[----:B-1----:R-:W-:-:S03]  /*3c40*/  PRMT R9, R14, 0x7604, R9 ;  /* 0x000076040e097816 */ /* 0x002fc60000000009 */
[----:B------:R-:W1:Y:S01]  /*3c50*/  LDS.U8 R178, [R167+0x4800] ;  /* 0x00480000a7b27984 */ /* 0x000e620000000000 */
[----:B--2---:R-:W-:-:S03]  /*3c60*/  PRMT R165, R190, 0x7604, R165 ;  /* 0x00007604bea57816 */ /* 0x004fc600000000a5 */
[----:B------:R-:W2:Y:S04]  /*3c70*/  LDS.U8 R184, [R167+0x4808] ;  /* 0x00480800a7b87984 */ /* 0x000ea80000000000 */
[----:B------:R-:W2:Y:S04]  /*3c80*/  LDS.U8 R194, [R167+0x5008] ;  /* 0x00500800a7c27984 */ /* 0x000ea80000000000 */
[----:B------:R-:W2:Y:S04]  /*3c90*/  LDS.U8 R20, [R171+0x808] ;  /* 0x00080800ab147984 */ /* 0x000ea80000000000 */
[----:B------:R-:W2:Y:S04]  /*3ca0*/  LDS.U8 R192, [R171+0x5000] ;  /* 0x00500000abc07984 */ /* 0x000ea80000000000 */
[----:B------:R-:W2:Y:S04]  /*3cb0*/  LDS.U8 R12, [R171+0x800] ;  /* 0x00080000ab0c7984 */ /* 0x000ea80000000000 */
[----:B------:R-:W2:Y:S04]  /*3cc0*/  LDS.U8 R170, [R171+0x1000] ;  /* 0x00100000abaa7984 */ /* 0x000ea80000000000 */
[----:B------:R-:W2:Y:S01]  /*3cd0*/  LDS.U8 R174, [R171+0x1008] ;  /* 0x00100800abae7984 */ /* 0x000ea20000000000 */
[----:B0-----:R-:W-:-:S03]  /*3ce0*/  PRMT R7, R8, 0x7604, R7 ;  /* 0x0000760408077816 */ /* 0x001fc60000000007 */
[----:B------:R-:W0:Y:S01]  /*3cf0*/  LDS.U8 R180, [R171+0x4800] ;  /* 0x00480000abb47984 */ /* 0x000e220000000000 */
[----:B---3--:R-:W-:-:S03]  /*3d00*/  PRMT R11, R166, 0x7604, R11 ;  /* 0x00007604a60b7816 */ /* 0x008fc6000000000b */
[----:B------:R-:W3:Y:S01]  /*3d10*/  LDS.U8 R186, [R171+0x4808] ;  /* 0x00480800abba7984 */ /* 0x000ee20000000000 */
[----:B----4-:R-:W-:-:S03]  /*3d20*/  PRMT R15, R172, 0x7604, R15 ;  /* 0x00007604ac0f7816 */ /* 0x010fc6000000000f */
[----:B------:R-:W4:Y:S01]  /*3d30*/  LDS.U8 R196, [R171+0x5008] ;  /* 0x00500800abc47984 */ /* 0x000f220000000000 */
[----:B-1----:R-:W-:-:S03]  /*3d40*/  PRMT R19, R178, 0x7604, R19 ;  /* 0x00007604b2137816 */ /* 0x002fc60000000013 */
[----:B------:R-:W1:Y:S01]  /*3d50*/  LDS.U8 R164, [R175+0x808] ;  /* 0x00080800afa47984 */ /* 0x000e620000000000 */
[----:B--2---:R-:W-:-:S03]  /*3d60*/  PRMT R21, R184, 0x7604, R21 ;  /* 0x00007604b8157816 */ /* 0x004fc60000000015 */
[----:B------:R-:W2:Y:S01]  /*3d70*/  LDS.U8 R167, [R175+0x5000] ;  /* 0x00500000afa77984 */ /* 0x000ea20000000000 */
[----:B------:R-:W-:-:S03]  /*3d80*/  PRMT R169, R194, 0x7604, R169 ;  /* 0x00007604c2a97816 */ /* 0x000fc600000000a9 */
        /* <DEDUP_REMOVED lines=11> */
[----:B0-----:R-:W-:Y:S02]  /*3e40*/  PRMT R19, R180, 0x7054, R19 ;  /* 0x00007054b4137816 */ /* 0x001fe40000000013 */
[----:B---3--:R-:W-:Y:S02]  /*3e50*/  PRMT R21, R186, 0x7054, R21 ;  /* 0x00007054ba157816 */ /* 0x008fe40000000015 */
[----:B----4-:R-:W-:Y:S02]  /*3e60*/  PRMT R196, R196, 0x7054, R169 ;  /* 0x00007054c4c47816 */ /* 0x010fe400000000a9 */
[----:B-1----:R-:W-:Y:S02]  /*3e70*/  PRMT R169, R164, 0x654, R9 ;  /* 0x00000654a4a97816 */ /* 0x002fe40000000009 */
[----:B--2---:R-:W-:Y:S02]  /*3e80*/  PRMT R166, R167, 0x654, R192 ;  /* 0x00000654a7a67816 */ /* 0x004fe400000000c0 */
[----:B------:R-:W-:-:S02]  /*3e90*/  PRMT R168, R168, 0x654, R7 ;  /* 0x00000654a8a87816 */ /* 0x000fc40000000007 */
[----:B------:R-:W-:Y:S02]  /*3ea0*/  PRMT R170, R13, 0x654, R170 ;  /* 0x000006540daa7816 */ /* 0x000fe400000000aa */
[----:B------:R-:W-:Y:S02]  /*3eb0*/  PRMT R171, R176, 0x654, R15 ;  /* 0x00000654b0ab7816 */ /* 0x000fe4000000000f */
[----:B------:R-:W-:Y:S02]  /*3ec0*/  PRMT R164, R182, 0x654, R19 ;  /* 0x00000654b6a47816 */ /* 0x000fe40000000013 */
[----:B------:R-:W-:Y:S02]  /*3ed0*/  PRMT R165, R188, 0x654, R21 ;  /* 0x00000654bca57816 */ /* 0x000fe40000000015 */
[----:B------:R-:W-:Y:S01]  /*3ee0*/  PRMT R167, R173, 0x654, R196 ;  /* 0x00000654ada77816 */ /* 0x000fe200000000c4 */
[----:B------:R-:W-:Y:S01]  /*3ef0*/  UIADD3 UR8, UR10, 0x6, URZ ;  /* 0x000000060a087890 */ /* 0x000fe2000fffe03f */
[----:B------:R-:W-:Y:S01]  /*3f00*/  WARPGROUP.ARRIVE ;  /* 0x00000000000079c5 */ /* 0x000fe20000000000 */
[----:B------:R-:W-:Y:S01]  /*3f10*/  UMOV UR11, 0x40000040 ;  /* 0x40000040000b7882 */ /* 0x000fe20000000000 */
[----:B------:R-:W-:Y:S01]  /*3f20*/  UISETP.GT.AND UP0, UPT, UR6, 0x2, UPT ;  /* 0x000000020600788c */ /* 0x000fe2000bf04270 */
[----:B------:R-:W-:Y:S01]  /*3f30*/  R2UR UR7, R3 ;  /* 0x00000000030772ca */ /* 0x000fe200000e0000 */
[----:B------:R-:W-:-:S02]  /*3f40*/  UIADD3 UR6, UR6, -0x1, URZ ;  /* 0xffffffff06067890 */ /* 0x000fc4000fffe03f */
[----:B------:R-:W-:Y:S02]  /*3f50*/  UMOV UR10, UR8 ;  /* 0x00000008000a7c82 */ /* 0x000fe40008000000 */
[----:B------:R-:W-:Y:S01]  /*3f60*/  QGMMA.64x128x32.F32.E5M2.E5M2 R88, R156, gdesc[UR8], R88, gsb0 ;  /* 0x01e000089c587df3 */ /* 0x000fe20008003858 */
[----:B------:R-:W-:Y:S02]  /*3f70*/  PLOP3.LUT P1, PT, PT, PT, UP0, 0x80, 0x0 ;  /* 0x000000000000781c */ /* 0x000fe40003f2f008 */
[----:B------:R-:W-:Y:S02]  /*3f80*/  WARPGROUP.DEPBAR.LE gsb0, 0x0 ;  /* 0x00008000000079c5 */ /* 0x000fe40000010000 */
[----:B------:R-:W-:-:S07]  /*3f90*/  WARPGROUP.ARRIVE ;  /* 0x00000000000079c5 */ /* 0x000fce0000000000 */
[----:B------:R-:W-:Y:S03]  /*3fa0*/  QGMMA.64x128x32.F32.E5M2.E5M2 R24, R160, gdesc[UR8], R24, gsb0 ;  /* 0x01e00008a0187df3 */ /* 0x000fe60008003818 */
[----:B------:R-:W-:Y:S02]  /*3fb0*/  WARPGROUP.DEPBAR.LE gsb0, 0x0 ;  /* 0x00008000000079c5 */ /* 0x000fe40000010000 */
[----:B------:R-:W-:Y:S05]  /*3fc0*/  @P1 BRA `(.L_x_34) ;  /* 0xffffffec00141947 */ /* 0x000fea000383ffff */
.L_x_26:
[----:B------:R-:W-:Y:S01]  /*3fd0*/  IMAD.MOV.U32 R9, RZ, RZ, 0x40000040 ;  /* 0x40000040ff097424 */ /* 0x000fe200078e00ff */
[----:B------:R-:W-:Y:S01]  /*3fe0*/  LEA R8, R3, UR4, 0xa ;  /* 0x0000000403087c11 */ /* 0x000fe2000f8e50ff */
[----:B------:R-:W-:Y:S01]  /*3ff0*/  WARPGROUP.ARRIVE ;  /* 0x00000000000079c5 */ /* 0x000fe20000000000 */
[----:B------:R-:W-:Y:S02]  /*4000*/  IADD3 R3, R0, R10, R5 ;  /* 0x0000000a00037210 */ /* 0x000fe40007ffe005 */
[----:B------:R-:W-:Y:S02]  /*4010*/  R2UR UR6, R8 ;  /* 0x00000000080672ca */ /* 0x000fe400000e0000 */
[C---:B------:R-:W-:Y:S01]  /*4020*/  R2UR UR7, R9.reuse ;  /* 0x00000000090772ca */ /* 0x040fe200000e0000 */
[--C-:B------:R-:W-:Y:S01]  /*4030*/  IMAD.IADD R7, R6, 0x1, R3.reuse ;  /* 0x0000000106077824 */ /* 0x100fe200078e0203 */
[----:B------:R-:W-:Y:S01]  /*4040*/  R2UR UR10, R8 ;  /* 0x00000000080a72ca */ /* 0x000fe200000e0000 */
[C---:B------:R-:W-:Y:S01]  /*4050*/  IMAD.IADD R6, R4.reuse, 0x1, R3 ;  /* 0x0000000104067824 */ /* 0x040fe200078e0203 */
[----:B------:R-:W-:Y:S01]  /*4060*/  R2UR UR11, R9 ;  /* 0x00000000090b72ca */ /* 0x000fe200000e0000 */
[----:B------:R-:W-:-:S02]  /*4070*/  IMAD.IADD R10, R4, 0x1, R7 ;  /* 0x00000001040a7824 */ /* 0x000fc400078e0207 */
[----:B------:R-:W-:-:S06]  /*4080*/  VIADD R4, R8, 0x2 ;  /* 0x0000000208047836 */ /* 0x000fcc0000000000 */
[----:B------:R-:W-:Y:S01]  /*4090*/  QGMMA.64x128x32.F32.E5M2.E5M2 R88, R168, gdesc[UR4], R88, gsb0 ;  /* 0x01e00004a8587df3 */ /* 0x000fe20008003858 */
[----:B------:R-:W-:Y:S02]  /*40a0*/  R2UR UR6, R4 ;  /* 0x00000000040672ca */ /* 0x000fe400000e0000 */
[----:B------:R-:W-:Y:S02]  /*40b0*/  WARPGROUP.DEPBAR.LE gsb0, 0x0 ;  /* 0x00008000000079c5 */ /* 0x000fe40000010000 */
[----:B------:R-:W-:-:S07]  /*40c0*/  WARPGROUP.ARRIVE ;  /* 0x00000000000079c5 */ /* 0x000fce0000000000 */
[----:B------:R-:W-:Y:S01]  /*40d0*/  QGMMA.64x128x32.F32.E5M2.E5M2 R24, R164, gdesc[UR8], R24, gsb0 ;  /* 0x01e00008a4187df3 */ /* 0x000fe20008003818 */
[----:B------:R-:W-:Y:S02]  /*40e0*/  R2UR UR10, R4 ;  /* 0x00000000040a72ca */ /* 0x000fe400000e0000 */
[----:B------:R-:W-:Y:S02]  /*40f0*/  WARPGROUP.DEPBAR.LE gsb0, 0x0 ;  /* 0x00008000000079c5 */ /* 0x000fe40000010000 */
[----:B------:R-:W-:Y:S04]  /*4100*/  LDS.U8 R5, [R3+0x1800] ;  /* 0x0018000003057984 */ /* 0x000fe80000000000 */
[----:B------:R-:W-:Y:S04]  /*4110*/  LDS.U8 R13, [R3+0x1808] ;  /* 0x00180800030d7984 */ /* 0x000fe80000000000 */
[----:B------:R-:W0:Y:S04]  /*4120*/  LDS.U8 R12, [R7+0x1800] ;  /* 0x00180000070c7984 */ /* 0x000e280000000000 */
[----:B------:R-:W1:Y:S04]  /*4130*/  LDS.U8 R14, [R7+0x1808] ;  /* 0x00180800070e7984 */ /* 0x000e680000000000 */
[----:B------:R-:W-:Y:S04]  /*4140*/  LDS.U8 R15, [R3+0x2000] ;  /* 0x00200000030f7984 */ /* 0x000fe80000000000 */
[----:B------:R-:W-:Y:S04]  /*4150*/  LDS.U8 R19, [R3+0x2008] ;  /* 0x0020080003137984 */ /* 0x000fe80000000000 */
[----:B------:R-:W2:Y:S04]  /*4160*/  LDS.U8 R160, [R7+0x2000] ;  /* 0x0020000007a07984 */ /* 0x000ea80000000000 */
[----:B------:R-:W3:Y:S04]  /*4170*/  LDS.U8 R166, [R7+0x2008] ;  /* 0x0020080007a67984 */ /* 0x000ee80000000000 */
[----:B------:R-:W4:Y:S04]  /*4180*/  LDS.U8 R20, [R6+0x1808] ;  /* 0x0018080006147984 */ /* 0x000f280000000000 */
[----:B------:R-:W4:Y:S04]  /*4190*/  LDS.U8 R11, [R6+0x1800] ;  /* 0x00180000060b7984 */ /* 0x000f280000000000 */
[----:B------:R-:W4:Y:S04]  /*41a0*/  LDS.U8 R162, [R6+0x2000] ;  /* 0x0020000006a27984 */ /* 0x000f280000000000 */
[----:B------:R-:W4:Y:S04]  /*41b0*/  LDS.U8 R168, [R6+0x2008] ;  /* 0x0020080006a87984 */ /* 0x000f280000000000 */
[----:B------:R-:W4:Y:S01]  /*41c0*/  LDS.U8 R158, [R10+0x1808] ;  /* 0x001808000a9e7984 */ /* 0x000f220000000000 */
[----:B0-----:R-:W-:Y:S01]  /*41d0*/  PRMT R12, R12, 0x7604, R5 ;  /* 0x000076040c0c7816 */ /* 0x001fe20000000005 */
[----:B------:R-:W-:-:S02]  /*41e0*/  IMAD.MOV.U32 R5, RZ, RZ, 0x40000040 ;  /* 0x40000040ff057424 */ /* 0x000fc400078e00ff */
[----:B------:R-:W0:Y:S01]  /*41f0*/  LDS.U8 R156, [R10+0x1800] ;  /* 0x001800000a9c7984 */ /* 0x000e220000000000 */
[----:B-1----:R-:W-:Y:S02]  /*4200*/  PRMT R13, R14, 0x7604, R13 ;  /* 0x000076040e0d7816 */ /* 0x002fe4000000000d */
[C---:B------:R-:W-:Y:S01]  /*4210*/  R2UR UR7, R5.reuse ;  /* 0x00000000050772ca */ /* 0x040fe200000e0000 */
[----:B------:R-:W1:Y:S01]  /*4220*/  LDS.U8 R164, [R10+0x2000] ;  /* 0x002000000aa47984 */ /* 0x000e620000000000 */
[----:B------:R-:W-:-:S03]  /*4230*/  R2UR UR11, R5 ;  /* 0x00000000050b72ca */ /* 0x000fc600000e0000 */
        /* <DEDUP_REMOVED lines=13> */
[----:B------:R-:W-:-:S03]  /*4310*/  PRMT R157, R158, 0x654, R13 ;  /* 0x000006549e9d7816 */ /* 0x000fc6000000000d */
[----:B------:R-:W4:Y:S01]  /*4320*/  LDS.U8 R184, [R7+0x6000] ;  /* 0x0060000007b87984 */ /* 0x000f220000000000 */
[----:B0-----:R-:W-:-:S03]  /*4330*/  PRMT R156, R156, 0x654, R11 ;  /* 0x000006549c9c7816 */ /* 0x001fc6000000000b */
[----:B------:R-:W0:Y:S01]  /*4340*/  LDS.U8 R188, [R7+0x6008] ;  /* 0x0060080007bc7984 */ /* 0x000e220000000000 */
        /* <DEDUP_REMOVED lines=13> */
[----:B----4-:R-:W-:-:S03]  /*4420*/  PRMT R161, R184, 0x7604, R161 ;  /* 0x00007604b8a17816 */ /* 0x010fc600000000a1 */
[----:B------:R-:W-:Y:S01]  /*4430*/  QGMMA.64x128x32.F32.E5M2.E5M2 R88, R156, gdesc[UR4], R88, gsb0 ;  /* 0x01e000049c587df3 */ /* 0x000fe20008003858 */
[----:B0-----:R-:W-:Y:S02]  /*4440*/  PRMT R165, R188, 0x7604, R165 ;  /* 0x00007604bca57816 */ /* 0x001fe400000000a5 */
[----:B-1----:R-:W-:Y:S02]  /*4450*/  PRMT R21, R174, 0x7054, R21 ;  /* 0x00007054ae157816 */ /* 0x002fe40000000015 */
[----:B------:R-:W-:Y:S01]  /*4460*/  PRMT R155, R180, 0x7054, R155 ;  /* 0x00007054b49b7816 */ /* 0x000fe2000000009b */
[----:B------:R-:W-:Y:S02]  /*4470*/  WARPGROUP.DEPBAR.LE gsb0, 0x0 ;  /* 0x00008000000079c5 */ /* 0x000fe40000010000 */
[----:B------:R-:W-:Y:S02]  /*4480*/  PRMT R158, R186, 0x7054, R161 ;  /* 0x00007054ba9e7816 */ /* 0x000fe400000000a1 */
[----:B------:R-:W-:-:S02]  /*4490*/  PRMT R159, R190, 0x7054, R165 ;  /* 0x00007054be9f7816 */ /* 0x000fc400000000a5 */
[----:B------:R-:W-:Y:S02]  /*44a0*/  PRMT R156, R176, 0x654, R21 ;  /* 0x00000654b09c7816 */ /* 0x000fe40000000015 */
[----:B------:R-:W-:Y:S02]  /*44b0*/  PRMT R157, R182, 0x654, R155 ;  /* 0x00000654b69d7816 */ /* 0x000fe4000000009b */
[----:B------:R-:W-:Y:S02]  /*44c0*/  PRMT R158, R163, 0x654, R158 ;  /* 0x00000654a39e7816 */ /* 0x000fe4000000009e */
[----:B--2---:R-:W-:-:S04]  /*44d0*/  PRMT R159, R192, 0x654, R159 ;  /* 0x00000654c09f7816 */ /* 0x004fc8000000009f */
[----:B------:R-:W-:-:S06]  /*44e0*/  WARPGROUP.ARRIVE ;  /* 0x00000000000079c5 */ /* 0x000fcc0000000000 */
[----:B------:R-:W-:Y:S03]  /*44f0*/  QGMMA.64x128x32.F32.E5M2.E5M2 R24, R156, gdesc[UR8], R24, gsb0 ;  /* 0x01e000089c187df3 */ /* 0x000fe60008003818 */
[----:B------:R-:W-:Y:S02]  /*4500*/  WARPGROUP.DEPBAR.LE gsb0, 0x0 ;  /* 0x00008000000079c5 */ /* 0x000fe40000010000 */
[----:B------:R-:W-:Y:S04]  /*4510*/  LDS.U8 R14, [R3+0x3000] ;  /* 0x00300000030e7984 */ /* 0x000fe80000000000 */
[----:B------:R-:W-:Y:S04]  /*4520*/  LDS.U8 R158, [R3+0x6808] ;  /* 0x00680800039e7984 */ /* 0x000fe80000000000 */
[----:B------:R-:W0:Y:S04]  /*4530*/  LDS.U8 R21, [R7+0x3000] ;  /* 0x0030000007157984 */ /* 0x000e280000000000 */
[----:B------:R-:W1:Y:S04]  /*4540*/  LDS.U8 R171, [R7+0x6808] ;  /* 0x0068080007ab7984 */ /* 0x000e680000000000 */
[----:B------:R-:W-:Y:S04]  /*4550*/  LDS.U8 R4, [R3+0x2800] ;  /* 0x0028000003047984 */ /* 0x000fe80000000000 */
[----:B------:R-:W-:Y:S04]  /*4560*/  LDS.U8 R12, [R3+0x2808] ;  /* 0x00280800030c7984 */ /* 0x000fe80000000000 */
[----:B------:R-:W-:Y:S04]  /*4570*/  LDS.U8 R20, [R3+0x3008] ;  /* 0x0030080003147984 */ /* 0x000fe80000000000 */
[----:B------:R-:W-:Y:S04]  /*4580*/  LDS.U8 R156, [R3+0x6800] ;  /* 0x00680000039c7984 */ /* 0x000fe80000000000 */
[----:B------:R-:W-:Y:S04]  /*4590*/  LDS.U8 R164, [R3+0x7000] ;  /* 0x0070000003a47984 */ /* 0x000fe80000000000 */
[----:B------:R-:W-:Y:S04]  /*45a0*/  LDS.U8 R166, [R3+0x7008] ;  /* 0x0070080003a67984 */ /* 0x000fe80000000000 */
[----:B------:R-:W2:Y:S04]  /*45b0*/  LDS.U8 R5, [R7+0x2800] ;  /* 0x0028000007057984 */ /* 0x000ea80000000000 */
[----:B------:R-:W3:Y:S04]  /*45c0*/  LDS.U8 R15, [R7+0x2808] ;  /* 0x00280800070f7984 */ /* 0x000ee80000000000 */
[----:B------:R-:W4:Y:S01]  /*45d0*/  LDS.U8 R161, [R7+0x3008] ;  /* 0x0030080007a17984 */ /* 0x000f220000000000 */
[----:B0-----:R-:W-:-:S03]  /*45e0*/  PRMT R14, R21, 0x7604, R14 ;  /* 0x00007604150e7816 */ /* 0x001fc6000000000e */
[----:B------:R-:W0:Y:S01]  /*45f0*/  LDS.U8 R167, [R7+0x6800] ;  /* 0x0068000007a77984 */ /* 0x000e220000000000 */
[----:B-1----:R-:W-:-:S03]  /*4600*/  PRMT R158, R171, 0x7604, R158 ;  /* 0x00007604ab9e7816 */ /* 0x002fc6000000009e */
[----:B------:R-:W1:Y:S04]  /*4610*/  LDS.U8 R175, [R7+0x7000] ;  /* 0x0070000007af7984 */ /* 0x000e680000000000 */
        /* <DEDUP_REMOVED lines=8> */
[----:B---3--:R-:W-:-:S03]  /*46a0*/  PRMT R12, R15, 0x7604, R12 ;  /* 0x000076040f0c7816 */ /* 0x008fc6000000000c */
[----:B------:R-:W3:Y:S01]  /*46b0*/  LDS.U8 R177, [R6+0x7000] ;  /* 0x0070000006b17984 */ /* 0x000ee20000000000 */
[----:B----4-:R-:W-:-:S03]  /*46c0*/  PRMT R20, R161, 0x7604, R20 ;  /* 0x00007604a1147816 */ /* 0x010fc60000000014 */
[----:B------:R-:W4:Y:S01]  /*46d0*/  LDS.U8 R183, [R6+0x7008] ;  /* 0x0070080006b77984 */ /* 0x000f220000000000 */
[----:B0-----:R-:W-:-:S03]  /*46e0*/  PRMT R156, R167, 0x7604, R156 ;  /* 0x00007604a79c7816 */ /* 0x001fc6000000009c */
[----:B------:R-:W0:Y:S01]  /*46f0*/  LDS.U8 R159, [R10+0x3000] ;  /* 0x003000000a9f7984 */ /* 0x000e220000000000 */
        /* <DEDUP_REMOVED lines=14> */
[----:B--2---:R-:W-:Y:S02]  /*47e0*/  PRMT R169, R169, 0x7054, R156 ;  /* 0x00007054a9a97816 */ /* 0x004fe4000000009c */
[----:B---3--:R-:W-:Y:S02]  /*47f0*/  PRMT R164, R177, 0x7054, R164 ;  /* 0x00007054b1a47816 */ /* 0x008fe400000000a4 */
[----:B----4-:R-:W-:Y:S02]  /*4800*/  PRMT R166, R183, 0x7054, R166 ;  /* 0x00007054b7a67816 */ /* 0x010fe400000000a6 */
[----:B0-----:R-:W-:Y:S02]  /*4810*/  PRMT R158, R159, 0x654, R14 ;  /* 0x000006549f9e7816 */ /* 0x001fe4000000000e */
[----:B-1----:R-:W-:Y:S02]  /*4820*/  PRMT R161, R162, 0x654, R173 ;  /* 0x00000654a2a17816 */ /* 0x002fe400000000ad */
[----:B------:R-:W-:-:S02]  /*4830*/  PRMT R156, R13, 0x654, R4 ;  /* 0x000006540d9c7816 */ /* 0x000fc40000000004 */
[----:B------:R-:W-:Y:S02]  /*4840*/  PRMT R157, R157, 0x654, R12 ;  /* 0x000006549d9d7816 */ /* 0x000fe4000000000c */
[----:B------:R-:W-:Y:S02]  /*4850*/  PRMT R159, R165, 0x654, R20 ;  /* 0x00000654a59f7816 */ /* 0x000fe40000000014 */
[----:B------:R-:W-:Y:S02]  /*4860*/  PRMT R160, R160, 0x654, R169 ;  /* 0x00000654a0a07816 */ /* 0x000fe400000000a9 */
[----:B------:R-:W-:Y:S02]  /*4870*/  PRMT R162, R179, 0x654, R164 ;  /* 0x00000654b3a27816 */ /* 0x000fe400000000a4 */
[----:B------:R-:W-:Y:S01]  /*4880*/  PRMT R163, R185, 0x654, R166 ;  /* 0x00000654b9a37816 */ /* 0x000fe200000000a6 */
[----:B------:R-:W-:Y:S06]  /*4890*/  @!P0 BRA `(.L_x_35) ;  /* 0x0000000000048947 */ /* 0x000fec0003800000 */
[----:B------:R-:W-:Y:S01]  /*48a0*/  BPT.TRAP 0x1 ;  /* 0x000000040000795c */ /* 0x000fe20000300000 */
.L_x_35:
        /* <DEDUP_REMOVED lines=9> */
.L_x_36:
[C---:B0-----:R-:W-:Y:S01]  /*4940*/  VIADD R4, R8.reuse, 0x4 ;  /* 0x0000000408047836 */ /* 0x041fe20000000000 */
[----:B------:R-:W-:Y:S01]  /*4950*/  WARPGROUP.ARRIVE ;  /* 0x00000000000079c5 */ /* 0x000fe20000000000 */
[----:B------:R-:W-:Y:S02]  /*4960*/  IMAD.MOV.U32 R5, RZ, RZ, 0x40000040 ;  /* 0x40000040ff057424 */ /* 0x000fe400078e00ff */
[----:B------:R-:W-:Y:S01]  /*4970*/  VIADD R8, R8, 0x6 ;  /* 0x0000000608087836 */ /* 0x000fe20000000000 */
[C---:B------:R-:W-:Y:S01]  /*4980*/  R2UR UR6, R4.reuse ;  /* 0x00000000040672ca */ /* 0x040fe200000e0000 */
[----:B------:R-:W-:Y:S01]  /*4990*/  IMAD.MOV.U32 R9, RZ, RZ, 0x40000040 ;  /* 0x40000040ff097424 */ /* 0x000fe200078e00ff */
[C---:B------:R-:W-:Y:S02]  /*49a0*/  R2UR UR7, R5.reuse ;  /* 0x00000000050772ca */ /* 0x040fe400000e0000 */
[----:B------:R-:W-:Y:S02]  /*49b0*/  R2UR UR10, R4 ;  /* 0x00000000040a72ca */ /* 0x000fe400000e0000 */
[----:B------:R-:W-:-:S09]  /*49c0*/  R2UR UR11, R5 ;  /* 0x00000000050b72ca */ /* 0x000fd200000e0000 */
[----:B------:R-:W-:Y:S01]  /*49d0*/  QGMMA.64x128x32.F32.E5M2.E5M2 R88, R156, gdesc[UR4], R88, gsb0 ;  /* 0x01e000049c587df3 */ /* 0x000fe20008003858 */
[----:B------:R-:W-:Y:S02]  /*49e0*/  R2UR UR6, R8 ;  /* 0x00000000080672ca */ /* 0x000fe400000e0000 */
[----:B------:R-:W-:Y:S01]  /*49f0*/  R2UR UR7, R9 ;  /* 0x00000000090772ca */ /* 0x000fe200000e0000 */
[----:B------:R-:W-:Y:S02]  /*4a00*/  WARPGROUP.DEPBAR.LE gsb0, 0x0 ;  /* 0x00008000000079c5 */ /* 0x000fe40000010000 */
[----:B------:R-:W-:-:S06]  /*4a10*/  WARPGROUP.ARRIVE ;  /* 0x00000000000079c5 */ /* 0x000fcc0000000000 */
[----:B------:R-:W-:Y:S01]  /*4a20*/  QGMMA.64x128x32.F32.E5M2.E5M2 R24, R160, gdesc[UR8], R24, gsb0 ;  /* 0x01e00008a0187df3 */ /* 0x000fe20008003818 */
[----:B------:R-:W-:Y:S02]  /*4a30*/  R2UR UR10, R8 ;  /* 0x00000000080a72ca */ /* 0x000fe400000e0000 */
[----:B------:R-:W-:Y:S01]  /*4a40*/  R2UR UR11, R9 ;  /* 0x00000000090b72ca */ /* 0x000fe200000e0000 */
        /* <DEDUP_REMOVED lines=63> */
.L_x_22:
[----:B------:R-:W-:Y:S05]  /*4e40*/  @!P0 BRA `(.L_x_37) ;  /* 0x0000000000048947 */ /* 0x000fea0003800000 */
[----:B------:R-:W-:Y:S01]  /*4e50*/  BPT.TRAP 0x1 ;  /* 0x000000040000795c */ /* 0x000fe20000300000 */
.L_x_37:
[----:B------:R-:W-:Y:S02]  /*4e60*/  UIADD3 UR39, UR40, UR39, URZ ;  /* 0x0000002728277290 */ /* 0x000fe4000fffe03f */
[----:B------:R-:W-:Y:S02]  /*4e70*/  UISETP.GT.U32.AND UP0, UPT, UR42, 0x1, UPT ;  /* 0x000000012a00788c */ /* 0x000fe4000bf04070 */
[----:B------:R-:W-:-:S04]  /*4e80*/  ULEA UR4, UR39, 0xfffffff8, 0x3 ;  /* 0xfffffff827047891 */ /* 0x000fc8000f8e183f */
[----:B------:R-:W-:Y:S01]  /*4e90*/  ULOP3.LUT UR4, UR4, 0x18, URZ, 0xc0, !UPT ;  /* 0x0000001804047892 */ /* 0x000fe2000f8ec03f */
[----:B------:R-:W-:-:S05]  /*4ea0*/  PLOP3.LUT P0, PT, PT, PT, UP0, 0x80, 0x0 ;  /* 0x000000000000781c */ /* 0x000fca0003f0f008 */
[----:B------:R-:W-:-:S05]  /*4eb0*/  IMAD.U32 R3, RZ, RZ, UR4 ;  /* 0x00000004ff037e24 */ /* 0x000fca000f8e00ff */
[----:B------:R-:W-:-:S04]  /*4ec0*/  IADD3 R0, R0, 0x20, R3 ;  /* 0x0000002000007810 */ /* 0x000fc80007ffe003 */
[----:B------:R-:W-:-:S04]  /*4ed0*/  PRMT R0, RZ, 0x654, R0 ;  /* 0x00000654ff007816 */ /* 0x000fc80000000000 */
[----:B------:R0:W-:Y:S01]  /*4ee0*/  SYNCS.ARRIVE.TRANS64.RED.A1T0 RZ, [R0+URZ], RZ ;  /* 0x000000ff00ff79a7 */ /* 0x0001e2000810043f */
[----:B------:R-:W-:Y:S05]  /*4ef0*/  @P0 BRA `(.L_x_38) ;  /* 0x0000000000040947 */ /* 0x000fea0003800000 */
[----:B------:R-:W-:Y:S01]  /*4f00*/  BPT.TRAP 0x1 ;  /* 0x000000040000795c */ /* 0x000fe20000300000 */
.L_x_38:
[----:B------:R-:W1:Y:S01]  /*4f10*/  LDC R7, c[0x0][0x288] ;  /* 0x0000a200ff077b82 */ /* 0x000e620000000800 */
[--C-:B0-----:R-:W-:Y:S01]  /*4f20*/  SHF.R.U32.HI R0, RZ, 0x2, R18.reuse ;  /* 0x00000002ff007819 */ /* 0x101fe20000011612 */
[----:B------:R-:W-:Y:S01]  /*4f30*/  IMAD.SHL.U32 R23, R23, 0x80, RZ ;  /* 0x0000008017177824 */ /* 0x000fe200078e00ff */
[----:B------:R-:W-:Y:S01]  /*4f40*/  SHF.R.U32.HI R4, RZ, 0x7, R18 ;  /* 0x00000007ff047819 */ /* 0x000fe20000011612 */
[----:B------:R-:W-:Y:S01]  /*4f50*/  USHF.R.U32.HI UR4, URZ, 0x2, UR39 ;  /* 0x000000023f047899 */ /* 0x000fe20008011627 */
[----:B------:R-:W-:Y:S01]  /*4f60*/  LOP3.LUT R6, R0, 0x7, RZ, 0xc0, !PT ;  /* 0x0000000700067812 */ /* 0x000fe200078ec0ff */
[----:B------:R-:W-:Y:S01]  /*4f70*/  IMAD.SHL.U32 R156, R18, 0x2, RZ ;  /* 0x00000002129c7824 */ /* 0x000fe200078e00ff */
[----:B------:R-:W-:Y:S01]  /*4f80*/  LOP3.LUT R0, R4, 0x1, RZ, 0xc0, !PT ;  /* 0x0000000104007812 */ /* 0x000fe200078ec0ff */
[----:B------:R-:W-:Y:S01]  /*4f90*/  ULOP3.LUT UR4, UR4, 0x1, URZ, 0xc0, !UPT ;  /* 0x0000000104047892 */ /* 0x000fe2000f8ec03f */
[C---:B------:R-:W-:Y:S01]  /*4fa0*/  LOP3.LUT R3, R18.reuse, 0x60, RZ, 0xc0, !PT ;  /* 0x0000006012037812 */ /* 0x040fe200078ec0ff */
[----:B------:R-:W-:Y:S01]  /*4fb0*/  ULDC UR8, c[0x0][0x284] ;  /* 0x0000a10000087ab9 */ /* 0x000fe20000000800 */
[----:B------:R-:W-:Y:S01]  /*4fc0*/  LOP3.LUT R4, R18, 0x3, RZ, 0xc0, !PT ;  /* 0x0000000312047812 */ /* 0x000fe200078ec0ff */
[C---:B------:R-:W-:Y:S01]  /*4fd0*/  IMAD.SHL.U32 R19, R0.reuse, 0x40, RZ ;  /* 0x0000004000137824 */ /* 0x040fe200078e00ff */
[----:B------:R-:W-:Y:S01]  /*4fe0*/  SHF.R.U32.HI R3, RZ, 0x1, R3 ;  /* 0x00000001ff037819 */ /* 0x000fe20000011603 */
[----:B------:R-:W-:Y:S01]  /*4ff0*/  UISETP.GT.U32.AND UP1, UPT, UR39, 0x3, UPT ;  /* 0x000000032700788c */ /* 0x000fe2000bf24070 */
[----:B------:R-:W-:Y:S01]  /*5000*/  SHF.R.S32.HI R155, RZ, 0x1f, R22 ;  /* 0x0000001fff9b7819 */ /* 0x000fe20000011416 */
[----:B------:R-:W-:Y:S01]  /*5010*/  UISETP.NE.U32.AND UP0, UPT, UR4, 0x1, UPT ;  /* 0x000000010400788c */ /* 0x000fe2000bf05070 */
[--C-:B------:R-:W-:Y:S01]  /*5020*/  IADD3 R5, RZ, -R3, -R6.reuse ;  /* 0x80000003ff057210 */ /* 0x100fe20007ffe806 */
[----:B------:R-:W-:Y:S01]  /*5030*/  ULDC.64 UR6, c[0x0][0x5d0] ;  /* 0x0001740000067ab9 */ /* 0x000fe20000000a00 */
[----:B------:R-:W-:Y:S01]  /*5040*/  LOP3.LUT R19, R19, 0x40, R6, 0xe2, !PT ;  /* 0x0000004013137812 */ /* 0x000fe200078ee206 */
[----:B------:R-:W-:Y:S01]  /*5050*/  UISETP.LT.U32.AND UP1, UPT, UR40, 0x4, UP1 ;  /* 0x000000042800788c */ /* 0x000fe20008f21070 */
[C---:B------:R-:W-:Y:S01]  /*5060*/  LOP3.LUT R156, R23.reuse, 0x6, R156, 0xf8, !PT ;  /* 0x00000006179c7812 */ /* 0x040fe200078ef89c */
[----:B------:R-:W-:Y:S01]  /*5070*/  UISETP.GT.U32.AND UP0, UPT, UR40, 0x3, !UP0 ;  /* 0x000000032800788c */ /* 0x000fe2000c704070 */
[----:B------:R-:W-:Y:S01]  /*5080*/  IMAD R0, R0, -0x40, R5 ;  /* 0xffffffc000007824 */ /* 0x000fe200078e0205 */
[----:B-1----:R-:W-:Y:S01]  /*5090*/  ISETP.GE.AND P0, PT, R23, R7, PT ;  /* 0x000000071700720c */ /* 0x002fe20003f06270 */
[----:B------:R-:W-:Y:S01]  /*50a0*/  IMAD R6, R4, -0x2, R7 ;  /* 0xfffffffe04067824 */ /* 0x000fe200078e0207 */
[----:B------:R-:W-:Y:S01]  /*50b0*/  SHF.R.S32.HI R157, RZ, 0x1f, R156 ;  /* 0x0000001fff9d7819 */ /* 0x000fe2000001149c */
[C---:B------:R-:W-:Y:S01]  /*50c0*/  IMAD.SHL.U32 R7, R152.reuse, 0x100, RZ ;  /* 0x0000010098077824 */ /* 0x040fe200078e00ff */
[----:B------:R-:W-:Y:S01]  /*50d0*/  USEL UR5, URZ, 0x1, !UP1 ;  /* 0x000000013f057887 */ /* 0x000fe2000c800000 */
[----:B------:R-:W-:Y:S01]  /*50e0*/  IMAD R5, R155, UR6, RZ ;  /* 0x000000069b057c24 */ /* 0x000fe2000f8e02ff */
[----:B------:R-:W-:Y:S01]  /*50f0*/  USEL UR4, URZ, 0x1, !UP0 ;  /* 0x000000013f047887 */ /* 0x000fe2000c000000 */
[----:B------:R-:W-:Y:S01]  /*5100*/  IMAD.WIDE R12, R152, 0x100, RZ ;  /* 0x00000100980c7825 */ /* 0x000fe200078e02ff */
[----:B------:R-:W-:Y:S01]  /*5110*/  ISETP.GE.OR P0, PT, R7, UR8, P0 ;  /* 0x0000000807007c0c */ /* 0x000fe20008706670 */
[----:B------:R-:W-:-:S02]  /*5120*/  ULOP3.LUT UR39, UR39, 0x3, URZ, 0xc0, !UPT ;  /* 0x0000000327277892 */ /* 0x000fc4000f8ec03f */
[----:B------:R-:W-:Y:S01]  /*5130*/  IMAD R9, R22, UR7, R5 ;  /* 0x0000000716097c24 */ /* 0x000fe2000f8e0205 */
[----:B------:R-:W-:Y:S01]  /*5140*/  LOP3.LUT R19, R12, R19, R3, 0xfe, !PT ;  /* 0x000000130c137212 */ /* 0x000fe200078efe03 */
[----:B------:R-:W-:Y:S01]  /*5150*/  IMAD.WIDE.U32 R4, R22, UR6, R156 ;  /* 0x0000000616047c25 */ /* 0x000fe2000f8e009c */
[----:B------:R-:W-:Y:S01]  /*5160*/  ULOP3.LUT UR38, UR4, UR38, UR5, 0x96, !UPT ;  /* 0x0000002604267292 */ /* 0x000fe2000f8e9605 */
[----:B------:R-:W-:Y:S02]  /*5170*/  IADD3 R3, -R7, UR8, R0 ;  /* 0x0000000807037c10 */ /* 0x000fe4000fffe100 */
[----:B------:R-:W-:Y:S02]  /*5180*/  IMAD.IADD R5, R5, 0x1, R9 ;  /* 0x0000000105057824 */ /* 0x000fe400078e0209 */
[----:B------:R-:W-:Y:S02]  /*5190*/  IMAD.IADD R0, R6, 0x1, -R23 ;  /* 0x0000000106007824 */ /* 0x000fe400078e0a17 */
[----:B------:R-:W-:Y:S01]  /*51a0*/  IMAD.MOV.U32 R152, RZ, RZ, -0x1 ;  /* 0xffffffffff987424 */ /* 0x000fe200078e00ff */
[----:B------:R-:W-:Y:S06]  /*51b0*/  @P0 BRA `(.L_x_39) ;  /* 0x0000008c00080947 */ /* 0x000fec0003800000 */
[----:B------:R-:W0:Y:S01]  /*51c0*/  LDC.64 R20, c[0x0][0x5c8] ;  /* 0x00017200ff147b82 */ /* 0x000e220000000a00 */
[----:B------:R-:W-:Y:S01]  /*51d0*/  ULDC.64 UR4, c[0x0][0x5c0] ;  /* 0x0001700000047ab9 */ /* 0x000fe20000000a00 */
[----:B------:R-:W-:Y:S01]  /*51e0*/  BSSY B0, `(.L_x_39) ;  /* 0x00008bf000007945 */ /* 0x000fe20003800000 */
[-C--:B0-----:R-:W-:Y:S01]  /*51f0*/  IMAD R6, R13, R20.reuse, RZ ;  /* 0x000000140d067224 */ /* 0x081fe200078e02ff */
[----:B------:R-:W-:Y:S01]  /*5200*/  SHF.L.U64.HI R14, R20, 0x3, R21 ;  /* 0x00000003140e7819 */ /* 0x000fe20000010215 */
[----:B------:R-:W-:-:S04]  /*5210*/  IMAD.WIDE.U32 R4, R19, R20, R4 ;  /* 0x0000001413047225 */ /* 0x000fc800078e0004 */
[----:B------:R-:W-:Y:S01]  /*5220*/  IMAD R11, R19, R21, R6 ;  /* 0x00000015130b7224 */ /* 0x000fe200078e0206 */
[----:B------:R-:W-:Y:S01]  /*5230*/  IADD3 R10, P3, R4, UR4, RZ ;  /* 0x00000004040a7c10 */ /* 0x000fe2000ff7e0ff */
[C---:B------:R-:W-:Y:S01]  /*5240*/  IMAD.SHL.U32 R9, R20.reuse, 0x8, RZ ;  /* 0x0000000814097824 */ /* 0x040fe200078e00ff */
[----:B------:R-:W-:Y:S01]  /*5250*/  LEA R7, P2, R20, R4, 0x7 ;  /* 0x0000000414077211 */ /* 0x000fe200078438ff */
[----:B------:R-:W-:-:S03]  /*5260*/  IMAD.IADD R15, R5, 0x1, R11 ;  /* 0x00000001050f7824 */ /* 0x000fc600078e020b */
[----:B------:R-:W-:Y:S02]  /*5270*/  IADD3 R8, P1, P0, R4, UR4, R9 ;  /* 0x0000000404087c10 */ /* 0x000fe4000f83e009 */
[----:B------:R-:W-:Y:S02]  /*5280*/  IADD3.X R11, R15, UR5, RZ, P3, !PT ;  /* 0x000000050f0b7c10 */ /* 0x000fe40009ffe4ff */
[----:B-----5:R-:W-:Y:S02]  /*5290*/  FSETP.NEU.AND P3, PT, R154, RZ, PT ;  /* 0x000000ff9a00720b */ /* 0x020fe40003f6d000 */
[----:B------:R-:W-:Y:S02]  /*52a0*/  LEA.HI.X R5, R20, R15, R21, 0x7, P2 ;  /* 0x0000000f14057211 */ /* 0x000fe400010f3c15 */
[C---:B------:R-:W-:Y:S02]  /*52b0*/  IADD3 R6, P2, R7.reuse, UR4, RZ ;  /* 0x0000000407067c10 */ /* 0x040fe4000ff5e0ff */
[----:B------:R-:W-:-:S02]  /*52c0*/  IADD3 R4, P4, P5, R7, UR4, R9 ;  /* 0x0000000407047c10 */ /* 0x000fc4000fd9e009 */
[----:B------:R-:W-:Y:S02]  /*52d0*/  IADD3.X R7, R5, UR5, RZ, P2, !PT ;  /* 0x0000000505077c10 */ /* 0x000fe400097fe4ff */
[--C-:B------:R-:W-:Y:S02]  /*52e0*/  IADD3.X R9, R15, UR5, R14.reuse, P1, P0 ;  /* 0x000000050f097c10 */ /* 0x100fe40008fe040e */
[----:B------:R-:W-:Y:S01]  /*52f0*/  IADD3.X R5, R5, UR5, R14, P4, P5 ;  /* 0x0000000505057c10 */ /* 0x000fe2000a7ea40e */
[----:B------:R-:W-:Y:S06]  /*5300*/  @!P3 BRA `(.L_x_40) ;  /* 0x0000006800a0b947 */ /* 0x000fec0003800000 */
[----:B------:R-:W0:Y:S01]  /*5310*/  LDC.64 R20, c[0x0][0x5b0] ;  /* 0x00016c00ff147b82 */ /* 0x000e220000000a00 */
[----:B------:R-:W-:Y:S01]  /*5320*/  ULDC.64 UR4, c[0x0][0x5b8] ;  /* 0x00016e0000047ab9 */ /* 0x000fe20000000a00 */
[----:B------:R-:W-:Y:S01]  /*5330*/  ISETP.GE.AND P0, PT, R3, 0x1, PT ;  /* 0x000000010300780c */ /* 0x000fe20003f06270 */
[----:B------:R-:W-:Y:S01]  /*5340*/  IMAD R23, R155, UR4, RZ ;  /* 0x000000049b177c24 */ /* 0x000fe2000f8e02ff */
[----:B------:R-:W-:Y:S01]  /*5350*/  BSSY B1, `(.L_x_41) ;  /* 0x000000f000017945 */ /* 0x000fe20003800000 */
[----:B------:R-:W-:Y:S01]  /*5360*/  IMAD.WIDE.U32 R156, R22, UR4, R156 ;  /* 0x00000004169c7c25 */ /* 0x000fe2000f8e009c */
[----:B------:R-:W-:Y:S02]  /*5370*/  ISETP.LT.OR P3, PT, R0, 0x1, !P0 ;  /* 0x000000010000780c */ /* 0x000fe40004761670 */
[----:B------:R-:W1:Y:S01]  /*5380*/  LDC.64 R14, c[0x0][0x5a8] ;  /* 0x00016a00ff0e7b82 */ /* 0x000e620000000a00 */
[----:B------:R-:W-:Y:S01]  /*5390*/  IMAD R23, R22, UR5, R23 ;  /* 0x0000000516177c24 */ /* 0x000fe2000f8e0217 */
[----:B------:R-:W-:Y:S01]  /*53a0*/  PRMT R155, RZ, 0x7610, R155 ;  /* 0x00007610ff9b7816 */ /* 0x000fe2000000009b */
[----:B------:R-:W-:-:S02]  /*53b0*/  IMAD.MOV.U32 R22, RZ, RZ, R156 ;  /* 0x000000ffff167224 */ /* 0x000fc400078e009c */
[----:B------:R-:W-:Y:S02]  /*53c0*/  IMAD.IADD R23, R157, 0x1, R23 ;  /* 0x000000019d177824 */ /* 0x000fe400078e0217 */
[-C--:B0-----:R-:W-:Y:S02]  /*53d0*/  IMAD R158, R13, R20.reuse, RZ ;  /* 0x000000140d9e7224 */ /* 0x081fe400078e02ff */
[----:B------:R-:W-:-:S04]  /*53e0*/  IMAD.WIDE.U32 R156, R19, R20, R22 ;  /* 0x00000014139c7225 */ /* 0x000fc800078e0016 */
[----:B------:R-:W-:Y:S01]  /*53f0*/  IMAD R158, R19, R21, R158 ;  /* 0x00000015139e7224 */ /* 0x000fe200078e029e */
[----:B-1----:R-:W-:-:S04]  /*5400*/  IADD3 R156, P1, R156, R14, RZ ;  /* 0x0000000e9c9c7210 */ /* 0x002fc80007f3e0ff */
[----:B------:R-:W-:Y:S01]  /*5410*/  IADD3.X R157, R15, R157, R158, P1, !PT ;  /* 0x0000009d0f9d7210 */ /* 0x000fe20000ffe49e */
[----:B------:R-:W-:Y:S08]  /*5420*/  @P3 BRA `(.L_x_42) ;  /* 0x0000000000043947 */ /* 0x000ff00003800000 */
[----:B------:R0:W5:Y:S02]  /*5430*/  LDG.E.U8 R155, desc[UR36][R156.64] ;  /* 0x000000249c9b7981 */ /* 0x000164000c1e1100 */
.L_x_42:
[----:B------:R-:W-:Y:S05]  /*5440*/  BSYNC B1 ;  /* 0x0000000000017941 */ /* 0x000fea0003800000 */
.L_x_41:
[----:B-----5:R-:W-:Y:S01]  /*5450*/  LOP3.LUT R155, R155, 0xff, RZ, 0xc0, !PT ;  /* 0x000000ff9b9b7812 */ /* 0x020fe200078ec0ff */
[----:B------:R-:W-:Y:S01]  /*5460*/  BSSY B1, `(.L_x_43) ;  /* 0x000000b000017945 */ /* 0x000fe20003800000 */
[----:B------:R-:W-:Y:S02]  /*5470*/  ISETP.LT.OR P2, PT, R0, 0x2, !P0 ;  /* 0x000000020000780c */ /* 0x000fe40004741670 */
[----:B------:R-:W-:-:S05]  /*5480*/  F2FP.F16.E5M2.UNPACK_B R155, R155 ;  /* 0x0000009bff9b723e */ /* 0x000fca00020004ff */
[----:B------:R-:W-:-:S05]  /*5490*/  HADD2.F32 R155, -RZ, R155.H0_H0 ;  /* 0x2000009bff9b7230 */ /* 0x000fca0000004100 */
[----:B------:R-:W-:-:S04]  /*54a0*/  FMUL R155, R155, R154 ;  /* 0x0000009a9b9b7220 */ /* 0x000fc80000400000 */
[----:B------:R-:W-:Y:S01]  /*54b0*/  FFMA R155, R88, R153, R155 ;  /* 0x00000099589b7223 */ /* 0x000fe2000000009b */
[----:B------:R-:W-:-:S04]  /*54c0*/  PRMT R88, RZ, 0x7610, R88 ;  /* 0x00007610ff587816 */ /* 0x000fc80000000058 */
[----:B------:R-:W-:-:S05]  /*54d0*/  F2FP.SATFINITE.E5M2.F32.PACK_AB_MERGE_C R155, RZ, R155, RZ ;  /* 0x0000009bff9b723e */ /* 0x000fca00048060ff */
[----:B------:R1:W-:Y:S01]  /*54e0*/  @!P3 STG.E.U8 desc[UR36][R10.64], R155 ;  /* 0x0000009b0a00b986 */ /* 0x0003e2000c101124 */
[----:B------:R-:W-:Y:S05]  /*54f0*/  @P2 BRA `(.L_x_44) ;  /* 0x0000000000042947 */ /* 0x000fea0003800000 */
[----:B------:R2:W5:Y:S02]  /*5500*/  LDG.E.U8 R88, desc[UR36][R156.64+0x1] ;  /* 0x000001249c587981 */ /* 0x000564000c1e1100 */
.L_x_44:
[----:B------:R-:W-:Y:S05]  /*5510*/  BSYNC B1 ;  /* 0x0000000000017941 */ /* 0x000fea0003800000 */
.L_x_43:
[----:B-----5:R-:W-:Y:S01]  /*5520*/  LOP3.LUT R88, R88, 0xff, RZ, 0xc0, !PT ;  /* 0x000000ff58587812 */ /* 0x020fe200078ec0ff */
[----:B------:R-:W-:Y:S01]  /*5530*/  BSSY B1, `(.L_x_45) ;  /* 0x0000013000017945 */ /* 0x000fe20003800000 */
[----:B------:R-:W-:Y:S02]  /*5540*/  IADD3 R161, P1, R19, 0x8, RZ ;  /* 0x0000000813a17810 */ /* 0x000fe40007f3e0ff */
[----:B------:R-:W-:-:S03]  /*5550*/  F2FP.F16.E5M2.UNPACK_B R88, R88 ;  /* 0x00000058ff58723e */ /* 0x000fc600020004ff */
[----:B------:R-:W-:Y:S01]  /*5560*/  IMAD.X R159, RZ, RZ, R13, P1 ;  /* 0x000000ffff9f7224 */ /* 0x000fe200008e060d */
[----:B------:R-:W-:Y:S01]  /*5570*/  ISETP.GE.AND P1, PT, R3, 0x9, PT ;  /* 0x000000090300780c */ /* 0x000fe20003f26270 */
[----:B-1----:R-:W-:Y:S02]  /*5580*/  HADD2.F32 R155, -RZ, R88.H0_H0 ;  /* 0x20000058ff9b7230 */ /* 0x002fe40000004100 */
[-C--:B------:R-:W-:Y:S01]  /*5590*/  IMAD R160, R159, R20.reuse, RZ ;  /* 0x000000149fa07224 */ /* 0x080fe200078e02ff */
[----:B------:R-:W-:Y:S01]  /*55a0*/  ISETP.LT.OR P4, PT, R0, 0x1, !P1 ;  /* 0x000000010000780c */ /* 0x000fe20004f81670 */
[----:B------:R-:W-:-:S04]  /*55b0*/  IMAD.WIDE.U32 R158, R161, R20, R22 ;  /* 0x00000014a19e7225 */ /* 0x000fc800078e0016 */
[----:B------:R-:W-:Y:S01]  /*55c0*/  FMUL R88, R155, R154 ;  /* 0x0000009a9b587220 */ /* 0x000fe20000400000 */
[----:B------:R-:W-:Y:S01]  /*55d0*/  PRMT R155, RZ, 0x7610, R155 ;  /* 0x00007610ff9b7816 */ /* 0x000fe2000000009b */
[----:B------:R-:W-:Y:S02]  /*55e0*/  IMAD R160, R161, R21, R160 ;  /* 0x00000015a1a07224 */ /* 0x000fe400078e02a0 */
[----:B------:R-:W-:-:S01]  /*55f0*/  FFMA R89, R89, R153, R88 ;  /* 0x0000009959597223 */ /* 0x000fc20000000058 */
[----:B------:R-:W-:-:S04]  /*5600*/  IADD3 R88, P3, R158, R14, RZ ;  /* 0x0000000e9e587210 */ /* 0x000fc80007f7e0ff */
[----:B------:R-:W-:Y:S02]  /*5610*/  F2FP.SATFINITE.E5M2.F32.PACK_AB_MERGE_C R161, RZ, R89, RZ ;  /* 0x00000059ffa1723e */ /* 0x000fe400048060ff */
[----:B------:R-:W-:-:S03]  /*5620*/  IADD3.X R89, R15, R159, R160, P3, !PT ;  /* 0x0000009f0f597210 */ /* 0x000fc60001ffe4a0 */
[----:B------:R1:W-:Y:S01]  /*5630*/  @!P2 STG.E.U8 desc[UR36][R10.64+0x1], R161 ;  /* 0x000001a10a00a986 */ /* 0x0003e2000c101124 */
[----:B------:R-:W-:Y:S05]  /*5640*/  @P4 BRA `(.L_x_46) ;  /* 0x0000000000044947 */ /* 0x000fea0003800000 */
[----:B------:R3:W5:Y:S02]  /*5650*/  LDG.E.U8 R155, desc[UR36][R88.64] ;  /* 0x00000024589b7981 */ /* 0x000764000c1e1100 */
.L_x_46:
[----:B------:R-:W-:Y:S05]  /*5660*/  BSYNC B1 ;  /* 0x0000000000017941 */ /* 0x000fea0003800000 */
.L_x_45:
        /* <DEDUP_REMOVED lines=12> */
.L_x_48:
[----:B------:R-:W-:Y:S05]  /*5730*/  BSYNC B1 ;  /* 0x0000000000017941 */ /* 0x000fea0003800000 */
.L_x_47:
[----:B-----5:R-:W-:Y:S01]  /*5740*/  LOP3.LUT R90, R90, 0xff, RZ, 0xc0, !PT ;  /* 0x000000ff5a5a7812 */ /* 0x020fe200078ec0ff */
[----:B------:R-:W-:Y:S01]  /*5750*/  BSSY B1, `(.L_x_49) ;  /* 0x000000b000017945 */ /* 0x000fe20003800000 */
[----:B------:R-:W-:Y:S02]  /*5760*/  ISETP.LT.OR P3, PT, R0, 0x9, !P0 ;  /* 0x000000090000780c */ /* 0x000fe40004761670 */
[----:B------:R-:W-:-:S05]  /*5770*/  F2FP.F16.E5M2.UNPACK_B R90, R90 ;  /* 0x0000005aff5a723e */ /* 0x000fca00020004ff */
[----:B----4-:R-:W-:-:S05]  /*5780*/  HADD2.F32 R155, -RZ, R90.H0_H0 ;  /* 0x2000005aff9b7230 */ /* 0x010fca0000004100 */
[----:B------:R-:W-:-:S04]  /*5790*/  FMUL R90, R155, R154 ;  /* 0x0000009a9b5a7220 */ /* 0x000fc80000400000 */
[----:B------:R-:W-:-:S05]  /*57a0*/  FFMA R90, R91, R153, R90 ;  /* 0x000000995b5a7223 */ /* 0x000fca000000005a */
[----:B------:R-:W-:Y:S02]  /*57b0*/  F2FP.SATFINITE.E5M2.F32.PACK_AB_MERGE_C R91, RZ, R90, RZ ;  /* 0x0000005aff5b723e */ /* 0x000fe400048060ff */
[----:B------:R-:W-:-:S03]  /*57c0*/  PRMT R90, RZ, 0x7610, R90 ;  /* 0x00007610ff5a7816 */ /* 0x000fc6000000005a */
[----:B------:R4:W-:Y:S01]  /*57d0*/  @!P2 STG.E.U8 desc[UR36][R8.64+0x1], R91 ;  /* 0x0000015b0800a986 */ /* 0x0009e2000c101124 */
[----:B------:R-:W-:Y:S05]  /*57e0*/  @P3 BRA `(.L_x_50) ;  /* 0x0000000000043947 */ /* 0x000fea0003800000 */
[----:B------:R0:W5:Y:S02]  /*57f0*/  LDG.E.U8 R90, desc[UR36][R156.64+0x8] ;  /* 0x000008249c5a7981 */ /* 0x000164000c1e1100 */
.L_x_50:
[----:B------:R-:W-:Y:S05]  /*5800*/  BSYNC B1 ;  /* 0x0000000000017941 */ /* 0x000fea0003800000 */
.L_x_49:
[----:B-----5:R-:W-:Y:S01]  /*5810*/  LOP3.LUT R90, R90, 0xff, RZ, 0xc0, !PT ;  /* 0x000000ff5a5a7812 */ /* 0x020fe200078ec0ff */
[----:B------:R-:W-:Y:S01]  /*5820*/  BSSY B1, `(.L_x_51) ;  /* 0x000000b000017945 */ /* 0x000fe20003800000 */
[----:B------:R-:W-:Y:S02]  /*5830*/  ISETP.LT.OR P2, PT, R0, 0xa, !P0 ;  /* 0x0000000a0000780c */ /* 0x000fe40004741670 */
[----:B------:R-:W-:-:S05]  /*5840*/  F2FP.F16.E5M2.UNPACK_B R90, R90 ;  /* 0x0000005aff5a723e */ /* 0x000fca00020004ff */
[----:B----4-:R-:W-:Y:S01]  /*5850*/  HADD2.F32 R91, -RZ, R90.H0_H0 ;  /* 0x2000005aff5b7230 */ /* 0x010fe20000004100 */
[----:B------:R-:W-:-:S04]  /*5860*/  PRMT R90, RZ, 0x7610, R90 ;  /* 0x00007610ff5a7816 */ /* 0x000fc8000000005a */
[----:B------:R-:W-:-:S04]  /*5870*/  FMUL R91, R91, R154 ;  /* 0x0000009a5b5b7220 */ /* 0x000fc80000400000 */
[----:B------:R-:W-:-:S05]  /*5880*/  FFMA R91, R92, R153, R91 ;  /* 0x000000995c5b7223 */ /* 0x000fca000000005b */
[----:B------:R-:W-:-:S05]  /*5890*/  F2FP.SATFINITE.E5M2.F32.PACK_AB_MERGE_C R91, RZ, R91, RZ ;  /* 0x0000005bff5b723e */ /* 0x000fca00048060ff */
[----:B------:R4:W-:Y:S01]  /*58a0*/  @!P3 STG.E.U8 desc[UR36][R10.64+0x8], R91 ;  /* 0x0000085b0a00b986 */ /* 0x0009e2000c101124 */
[----:B------:R-:W-:Y:S05]  /*58b0*/  @P2 BRA `(.L_x_52) ;  /* 0x0000000000042947 */ /* 0x000fea0003800000 */
[----:B------:R0:W5:Y:S02]  /*58c0*/  LDG.E.U8 R90, desc[UR36][R156.64+0x9] ;  /* 0x000009249c5a7981 */ /* 0x000164000c1e1100 */
.L_x_52:
[----:B------:R-:W-:Y:S05]  /*58d0*/  BSYNC B1 ;  /* 0x0000000000017941 */ /* 0x000fea0003800000 */
.L_x_51:
        /* <DEDUP_REMOVED lines=12> */
.L_x_54:
[----:B------:R-:W-:Y:S05]  /*59a0*/  BSYNC B1 ;  /* 0x0000000000017941 */ /* 0x000fea0003800000 */
.L_x_53:
        /* <DEDUP_REMOVED lines=12> */
.L_x_56:
[----:B------:R-:W-:Y:S05]  /*5a70*/  BSYNC B1 ;  /* 0x0000000000017941 */ /* 0x000fea0003800000 */
.L_x_55:
        /* <DEDUP_REMOVED lines=12> */
.L_x_58:
[----:B------:R-:W-:Y:S05]  /*5b40*/  BSYNC B1 ;  /* 0x0000000000017941 */ /* 0x000fea0003800000 */
.L_x_57:
        /* <DEDUP_REMOVED lines=12> */
.L_x_60:
[----:B------:R-:W-:Y:S05]  /*5c10*/  BSYNC B1 ;  /* 0x0000000000017941 */ /* 0x000fea0003800000 */
.L_x_59:
        /* <DEDUP_REMOVED lines=12> */
.L_x_62:
[----:B------:R-:W-:Y:S05]  /*5ce0*/  BSYNC B1 ;  /* 0x0000000000017941 */ /* 0x000fea0003800000 */
.L_x_61:
        /* <DEDUP_REMOVED lines=12> */
.L_x_64:
[----:B------:R-:W-:Y:S05]  /*5db0*/  BSYNC B1 ;  /* 0x0000000000017941 */ /* 0x000fea0003800000 */
.L_x_63:
        /* <DEDUP_REMOVED lines=12> */
.L_x_66:
[----:B------:R-:W-:Y:S05]  /*5e80*/  BSYNC B1 ;  /* 0x0000000000017941 */ /* 0x000fea0003800000 */
.L_x_65:
        /* <DEDUP_REMOVED lines=12> */
.L_x_68:
[----:B------:R-:W-:Y:S05]  /*5f50*/  BSYNC B1 ;  /* 0x0000000000017941 */ /* 0x000fea0003800000 */
.L_x_67:
        /* <DEDUP_REMOVED lines=12> */
.L_x_70:
[----:B------:R-:W-:Y:S05]  /*6020*/  BSYNC B1 ;  /* 0x0000000000017941 */ /* 0x000fea0003800000 */
.L_x_69:
        /* <DEDUP_REMOVED lines=12> */
.L_x_72:
[----:B------:R-:W-:Y:S05]  /*60f0*/  BSYNC B1 ;  /* 0x0000000000017941 */ /* 0x000fea0003800000 */
.L_x_71:
        /* <DEDUP_REMOVED lines=12> */
.L_x_74:
[----:B------:R-:W-:Y:S05]  /*61c0*/  BSYNC B1 ;  /* 0x0000000000017941 */ /* 0x000fea0003800000 */
.L_x_73:
        /* <DEDUP_REMOVED lines=12> */
.L_x_76:
[----:B------:R-:W-:Y:S05]  /*6290*/  BSYNC B1 ;  /* 0x0000000000017941 */ /* 0x000fea0003800000 */
.L_x_75:
        /* <DEDUP_REMOVED lines=12> */
.L_x_78:
[----:B------:R-:W-:Y:S05]  /*6360*/  BSYNC B1 ;  /* 0x0000000000017941 */ /* 0x000fea0003800000 */
.L_x_77:
        /* <DEDUP_REMOVED lines=12> */
.L_x_80:
[----:B------:R-:W-:Y:S05]  /*6430*/  BSYNC B1 ;  /* 0x0000000000017941 */ /* 0x000fea0003800000 */
.L_x_79:
        /* <DEDUP_REMOVED lines=12> */
.L_x_82:
[----:B------:R-:W-:Y:S05]  /*6500*/  BSYNC B1 ;  /* 0x0000000000017941 */ /* 0x000fea0003800000 */
.L_x_81:
        /* <DEDUP_REMOVED lines=12> */
.L_x_84:
[----:B------:R-:W-:Y:S05]  /*65d0*/  BSYNC B1 ;  /* 0x0000000000017941 */ /* 0x000fea0003800000 */
.L_x_83:
        /* <DEDUP_REMOVED lines=12> */
.L_x_86:
[----:B------:R-:W-:Y:S05]  /*66a0*/  BSYNC B1 ;  /* 0x0000000000017941 */ /* 0x000fea0003800000 */
.L_x_85:
        /* <DEDUP_REMOVED lines=12> */
.L_x_88:
[----:B------:R-:W-:Y:S05]  /*6770*/  BSYNC B1 ;  /* 0x0000000000017941 */ /* 0x000fea0003800000 */
.L_x_87:
        /* <DEDUP_REMOVED lines=12> */
.L_x_90:
[----:B------:R-:W-:Y:S05]  /*6840*/  BSYNC B1 ;  /* 0x0000000000017941 */ /* 0x000fea0003800000 */
.L_x_89:
        /* <DEDUP_REMOVED lines=12> */
.L_x_92:
[----:B------:R-:W-:Y:S05]  /*6910*/  BSYNC B1 ;  /* 0x0000000000017941 */ /* 0x000fea0003800000 */
.L_x_91:
        /* <DEDUP_REMOVED lines=12> */
.L_x_94:
[----:B------:R-:W-:Y:S05]  /*69e0*/  BSYNC B1 ;  /* 0x0000000000017941 */ /* 0x000fea0003800000 */
.L_x_93:
        /* <DEDUP_REMOVED lines=12> */
.L_x_96:
[----:B------:R-:W-:Y:S05]  /*6ab0*/  BSYNC B1 ;  /* 0x0000000000017941 */ /* 0x000fea0003800000 */
.L_x_95:
        /* <DEDUP_REMOVED lines=12> */
.L_x_98:
[----:B------:R-:W-:Y:S05]  /*6b80*/  BSYNC B1 ;  /* 0x0000000000017941 */ /* 0x000fea0003800000 */
.L_x_97:
        /* <DEDUP_REMOVED lines=12> */
.L_x_100:
[----:B------:R-:W-:Y:S05]  /*6c50*/  BSYNC B1 ;  /* 0x0000000000017941 */ /* 0x000fea0003800000 */
.L_x_99:
        /* <DEDUP_REMOVED lines=12> */
.L_x_102:
[----:B------:R-:W-:Y:S05]  /*6d20*/  BSYNC B1 ;  /* 0x0000000000017941 */ /* 0x000fea0003800000 */
.L_x_101:
        /* <DEDUP_REMOVED lines=12> */
.L_x_104:
[----:B------:R-:W-:Y:S05]  /*6df0*/  BSYNC B1 ;  /* 0x0000000000017941 */ /* 0x000fea0003800000 */
.L_x_103:
        /* <DEDUP_REMOVED lines=12> */
.L_x_106:
[----:B------:R-:W-:Y:S05]  /*6ec0*/  BSYNC B1 ;  /* 0x0000000000017941 */ /* 0x000fea0003800000 */
.L_x_105:
        /* <DEDUP_REMOVED lines=12> */
.L_x_108:
[----:B------:R-:W-:Y:S05]  /*6f90*/  BSYNC B1 ;  /* 0x0000000000017941 */ /* 0x000fea0003800000 */
.L_x_107:
        /* <DEDUP_REMOVED lines=12> */
.L_x_110:
[----:B------:R-:W-:Y:S05]  /*7060*/  BSYNC B1 ;  /* 0x0000000000017941 */ /* 0x000fea0003800000 */
.L_x_109:
        /* <DEDUP_REMOVED lines=12> */
.L_x_112:
[----:B------:R-:W-:Y:S05]  /*7130*/  BSYNC B1 ;  /* 0x0000000000017941 */ /* 0x000fea0003800000 */
.L_x_111:
        /* <DEDUP_REMOVED lines=12> */
.L_x_114:
[----:B------:R-:W-:Y:S05]  /*7200*/  BSYNC B1 ;  /* 0x0000000000017941 */ /* 0x000fea0003800000 */
.L_x_113:
        /* <DEDUP_REMOVED lines=12> */
.L_x_116:
[----:B------:R-:W-:Y:S05]  /*72d0*/  BSYNC B1 ;  /* 0x0000000000017941 */ /* 0x000fea0003800000 */
.L_x_115:
        /* <DEDUP_REMOVED lines=12> */
.L_x_118:
[----:B------:R-:W-:Y:S05]  /*73a0*/  BSYNC B1 ;  /* 0x0000000000017941 */ /* 0x000fea0003800000 */
.L_x_117:
        /* <DEDUP_REMOVED lines=12> */
.L_x_120:
[----:B------:R-:W-:Y:S05]  /*7470*/  BSYNC B1 ;  /* 0x0000000000017941 */ /* 0x000fea0003800000 */
.L_x_119:
        /* <DEDUP_REMOVED lines=12> */
.L_x_122:
[----:B------:R-:W-:Y:S05]  /*7540*/  BSYNC B1 ;  /* 0x0000000000017941 */ /* 0x000fea0003800000 */
.L_x_121:
        /* <DEDUP_REMOVED lines=12> */
.L_x_124:
[----:B------:R-:W-:Y:S05]  /*7610*/  BSYNC B1 ;  /* 0x0000000000017941 */ /* 0x000fea0003800000 */
.L_x_123:
        /* <DEDUP_REMOVED lines=12> */
.L_x_126:
[----:B------:R-:W-:Y:S05]  /*76e0*/  BSYNC B1 ;  /* 0x0000000000017941 */ /* 0x000fea0003800000 */
.L_x_125:
        /* <DEDUP_REMOVED lines=12> */
.L_x_128:
[----:B------:R-:W-:Y:S05]  /*77b0*/  BSYNC B1 ;  /* 0x0000000000017941 */ /* 0x000fea0003800000 */
.L_x_127:
        /* <DEDUP_REMOVED lines=12> */
.L_x_130:
[----:B------:R-:W-:Y:S05]  /*7880*/  BSYNC B1 ;  /* 0x0000000000017941 */ /* 0x000fea0003800000 */
.L_x_129:
        /* <DEDUP_REMOVED lines=12> */
.L_x_132:
[----:B------:R-:W-:Y:S05]  /*7950*/  BSYNC B1 ;  /* 0x0000000000017941 */ /* 0x000fea0003800000 */
.L_x_131:
        /* <DEDUP_REMOVED lines=12> */
.L_x_134:
[----:B------:R-:W-:Y:S05]  /*7a20*/  BSYNC B1 ;  /* 0x0000000000017941 */ /* 0x000fea0003800000 */
.L_x_133:
        /* <DEDUP_REMOVED lines=12> */
.L_x_136:
[----:B------:R-:W-:Y:S05]  /*7af0*/  BSYNC B1 ;  /* 0x0000000000017941 */ /* 0x000fea0003800000 */
.L_x_135:
        /* <DEDUP_REMOVED lines=12> */
.L_x_138:
[----:B------:R-:W-:Y:S05]  /*7bc0*/  BSYNC B1 ;  /* 0x0000000000017941 */ /* 0x000fea0003800000 */
.L_x_137:
        /* <DEDUP_REMOVED lines=12> */
.L_x_140:
[----:B------:R-:W-:Y:S05]  /*7c90*/  BSYNC B1 ;  /* 0x0000000000017941 */ /* 0x000fea0003800000 */
.L_x_139:
        /* <DEDUP_REMOVED lines=12> */
.L_x_142:
[----:B------:R-:W-:Y:S05]  /*7d60*/  BSYNC B1 ;  /* 0x0000000000017941 */ /* 0x000fea0003800000 */
.L_x_141:
        /* <DEDUP_REMOVED lines=12> */
.L_x_144:
[----:B------:R-:W-:Y:S05]  /*7e30*/  BSYNC B1 ;  /* 0x0000000000017941 */ /* 0x000fea0003800000 */
.L_x_143:
        /* <DEDUP_REMOVED lines=12> */
.L_x_146:
[----:B------:R-:W-:Y:S05]  /*7f00*/  BSYNC B1 ;  /* 0x0000000000017941 */ /* 0x000fea0003800000 */
.L_x_145:
        /* <DEDUP_REMOVED lines=12> */
.L_x_148:
[----:B------:R-:W-:Y:S05]  /*7fd0*/  BSYNC B1 ;  /* 0x0000000000017941 */ /* 0x000fea0003800000 */
.L_x_147:
        /* <DEDUP_REMOVED lines=12> */
.L_x_150:
[----:B------:R-:W-:Y:S05]  /*80a0*/  BSYNC B1 ;  /* 0x0000000000017941 */ /* 0x000fea0003800000 */
.L_x_149:
        /* <DEDUP_REMOVED lines=12> */
.L_x_152:
[----:B------:R-:W-:Y:S05]  /*8170*/  BSYNC B1 ;  /* 0x0000000000017941 */ /* 0x000fea0003800000 */
.L_x_151:
        /* <DEDUP_REMOVED lines=12> */
.L_x_154:
[----:B------:R-:W-:Y:S05]  /*8240*/  BSYNC B1 ;  /* 0x0000000000017941 */ /* 0x000fea0003800000 */
.L_x_153:
        /* <DEDUP_REMOVED lines=12> */
.L_x_156:
[----:B------:R-:W-:Y:S05]  /*8310*/  BSYNC B1 ;  /* 0x0000000000017941 */ /* 0x000fea0003800000 */
.L_x_155:
        /* <DEDUP_REMOVED lines=12> */
.L_x_158:
[----:B------:R-:W-:Y:S05]  /*83e0*/  BSYNC B1 ;  /* 0x0000000000017941 */ /* 0x000fea0003800000 */
.L_x_157:
        /* <DEDUP_REMOVED lines=12> */
.L_x_160:
[----:B------:R-:W-:Y:S05]  /*84b0*/  BSYNC B1 ;  /* 0x0000000000017941 */ /* 0x000fea0003800000 */
.L_x_159:
        /* <DEDUP_REMOVED lines=12> */
.L_x_162:
[----:B------:R-:W-:Y:S05]  /*8580*/  BSYNC B1 ;  /* 0x0000000000017941 */ /* 0x000fea0003800000 */
.L_x_161:
        /* <DEDUP_REMOVED lines=12> */
.L_x_164:
[----:B------:R-:W-:Y:S05]  /*8650*/  BSYNC B1 ;  /* 0x0000000000017941 */ /* 0x000fea0003800000 */
.L_x_163:
        /* <DEDUP_REMOVED lines=12> */
.L_x_166:
[----:B------:R-:W-:Y:S05]  /*8720*/  BSYNC B1 ;  /* 0x0000000000017941 */ /* 0x000fea0003800000 */
.L_x_165:
[----:B-----5:R-:W-:Y:S01]  /*8730*/  LOP3.LUT R90, R90, 0xff, RZ, 0xc0, !PT ;  /* 0x000000ff5a5a7812 */ /* 0x020fe200078ec0ff */
[----:B------:R-:W-:Y:S01]  /*8740*/  BSSY B1, `(.L_x_167) ;  /* 0x000000b000017945 */ /* 0x000fe20003800000 */
[----:B------:R-:W-:Y:S02]  /*8750*/  ISETP.LT.OR P1, PT, R0, 0x7a, !P1 ;  /* 0x0000007a0000780c */ /* 0x000fe40004f21670 */
[----:B------:R-:W-:Y:S02]  /*8760*/  F2FP.F16.E5M2.UNPACK_B R90, R90 ;  /* 0x0000005aff5a723e */ /* 0x000fe400020004ff */
[----:B-1--4-:R-:W-:-:S03]  /*8770*/  PRMT R10, RZ, 0x7610, R10 ;  /* 0x00007610ff0a7816 */ /* 0x012fc6000000000a */
[----:B------:R-:W-:-:S05]  /*8780*/  HADD2.F32 R11, -RZ, R90.H0_H0 ;  /* 0x2000005aff0b7230 */ /* 0x000fca0000004100 */
[----:B------:R-:W-:-:S04]  /*8790*/  FMUL R11, R11, R154 ;  /* 0x0000009a0b0b7220 */ /* 0x000fc80000400000 */
[----:B------:R-:W-:-:S05]  /*87a0*/  FFMA R11, R150, R153, R11 ;  /* 0x00000099960b7223 */ /* 0x000fca000000000b */
[----:B------:R-:W-:-:S05]  /*87b0*/  F2FP.SATFINITE.E5M2.F32.PACK_AB_MERGE_C R11, RZ, R11, RZ ;  /* 0x0000000bff0b723e */ /* 0x000fca00048060ff */
[----:B------:R1:W-:Y:S01]  /*87c0*/  @!P2 STG.E.U8 desc[UR36][R8.64+0x78], R11 ;  /* 0x0000780b0800a986 */ /* 0x0003e2000c101124 */
[----:B------:R-:W-:Y:S05]  /*87d0*/  @P1 BRA `(.L_x_168) ;  /* 0x0000000000041947 */ /* 0x000fea0003800000 */
[----:B------:R4:W5:Y:S02]  /*87e0*/  LDG.E.U8 R10, desc[UR36][R88.64+0x79] ;  /* 0x00007924580a7981 */ /* 0x000964000c1e1100 */
.L_x_168:
[----:B------:R-:W-:Y:S05]  /*87f0*/  BSYNC B1 ;  /* 0x0000000000017941 */ /* 0x000fea0003800000 */
.L_x_167:
[----:B-----5:R-:W-:Y:S01]  /*8800*/  LOP3.LUT R10, R10, 0xff, RZ, 0xc0, !PT ;  /* 0x000000ff0a0a7812 */ /* 0x020fe200078ec0ff */
[----:B------:R-:W-:Y:S01]  /*8810*/  BSSY B1, `(.L_x_169) ;  /* 0x0000013000017945 */ /* 0x000fe20003800000 */
[----:B0--34-:R-:W-:Y:S02]  /*8820*/  IADD3 R89, P0, R19, 0x80, RZ ;  /* 0x0000008013597810 */ /* 0x019fe40007f1e0ff */
[----:B------:R-:W-:-:S03]  /*8830*/  F2FP.F16.E5M2.UNPACK_B R10, R10 ;  /* 0x0000000aff0a723e */ /* 0x000fc600020004ff */
[----:B------:R-:W-:Y:S01]  /*8840*/  IMAD.X R91, RZ, RZ, R13, P0 ;  /* 0x000000ffff5b7224 */ /* 0x000fe200000e060d */
[----:B------:R-:W-:Y:S01]  /*8850*/  ISETP.GE.AND P0, PT, R3, 0x81, PT ;  /* 0x000000810300780c */ /* 0x000fe20003f06270 */
[----:B-1----:R-:W-:Y:S02]  /*8860*/  HADD2.F32 R11, -RZ, R10.H0_H0 ;  /* 0x2000000aff0b7230 */ /* 0x002fe40000004100 */
[----:B------:R-:W-:Y:S01]  /*8870*/  IMAD R90, R91, R20, RZ ;  /* 0x000000145b5a7224 */ /* 0x000fe200078e02ff */
[----:B------:R-:W-:Y:S02]  /*8880*/  ISETP.LT.OR P3, PT, R0, 0x1, !P0 ;  /* 0x000000010000780c */ /* 0x000fe40004761670 */
[----:B------:R-:W-:Y:S01]  /*8890*/  FMUL R88, R11, R154 ;  /* 0x0000009a0b587220 */ /* 0x000fe20000400000 */
[----:B------:R-:W-:-:S04]  /*88a0*/  IMAD.WIDE.U32 R10, R89, R20, R22 ;  /* 0x00000014590a7225 */ /* 0x000fc800078e0016 */
[----:B------:R-:W-:Y:S01]  /*88b0*/  FFMA R88, R151, R153, R88 ;  /* 0x0000009997587223 */ /* 0x000fe20000000058 */
[----:B------:R-:W-:Y:S01]  /*88c0*/  IMAD R90, R89, R21, R90 ;  /* 0x00000015595a7224 */ /* 0x000fe200078e025a */
[----:B------:R-:W-:-:S03]  /*88d0*/  IADD3 R10, P2, R10, R14, RZ ;  /* 0x0000000e0a0a7210 */ /* 0x000fc60007f5e0ff */
[----:B------:R-:W-:Y:S02]  /*88e0*/  F2FP.SATFINITE.E5M2.F32.PACK_AB_MERGE_C R89, RZ, R88, RZ ;  /* 0x00000058ff59723e */ /* 0x000fe400048060ff */
[----:B------:R-:W-:Y:S02]  /*88f0*/  IADD3.X R11, R15, R11, R90, P2, !PT ;  /* 0x0000000b0f0b7210 */ /* 0x000fe400017fe45a */
[----:B------:R-:W-:Y:S01]  /*8900*/  PRMT R88, RZ, 0x7610, R88 ;  /* 0x00007610ff587816 */ /* 0x000fe20000000058 */
[----:B------:R0:W-:Y:S01]  /*8910*/  @!P1 STG.E.U8 desc[UR36][R8.64+0x79], R89 ;  /* 0x0000795908009986 */ /* 0x0001e2000c101124 */
[----:B------:R-:W-:Y:S05]  /*8920*/  @P3 BRA `(.L_x_170) ;  /* 0x0000000000043947 */ /* 0x000fea0003800000 */
[----:B------:R1:W5:Y:S02]  /*8930*/  LDG.E.U8 R88, desc[UR36][R10.64] ;  /* 0x000000240a587981 */ /* 0x000364000c1e1100 */
.L_x_170:
[----:B------:R-:W-:Y:S05]  /*8940*/  BSYNC B1 ;  /* 0x0000000000017941 */ /* 0x000fea0003800000 */
.L_x_169:
[----:B-----5:R-:W-:Y:S01]  /*8950*/  LOP3.LUT R88, R88, 0xff, RZ, 0xc0, !PT ;  /* 0x000000ff58587812 */ /* 0x020fe200078ec0ff */
[----:B------:R-:W-:Y:S01]  /*8960*/  BSSY B1, `(.L_x_171) ;  /* 0x000000b000017945 */ /* 0x000fe20003800000 */
[----:B------:R-:W-:Y:S02]  /*8970*/  ISETP.LT.OR P2, PT, R0, 0x2, !P0 ;  /* 0x000000020000780c */ /* 0x000fe40004741670 */
[----:B------:R-:W-:Y:S02]  /*8980*/  F2FP.F16.E5M2.UNPACK_B R88, R88 ;  /* 0x00000058ff58723e */ /* 0x000fe400020004ff */
[----:B0-----:R-:W-:-:S03]  /*8990*/  PRMT R8, RZ, 0x7610, R8 ;  /* 0x00007610ff087816 */ /* 0x001fc60000000008 */
[----:B------:R-:W-:-:S05]  /*89a0*/  HADD2.F32 R9, -RZ, R88.H0_H0 ;  /* 0x20000058ff097230 */ /* 0x000fca0000004100 */
[----:B------:R-:W-:-:S04]  /*89b0*/  FMUL R9, R9, R154 ;  /* 0x0000009a09097220 */ /* 0x000fc80000400000 */
[----:B------:R-:W-:-:S05]  /*89c0*/  FFMA R9, R24, R153, R9 ;  /* 0x0000009918097223 */ /* 0x000fca0000000009 */
[----:B------:R-:W-:-:S05]  /*89d0*/  F2FP.SATFINITE.E5M2.F32.PACK_AB_MERGE_C R9, RZ, R9, RZ ;  /* 0x00000009ff09723e */ /* 0x000fca00048060ff */
[----:B------:R0:W-:Y:S01]  /*89e0*/  @!P3 STG.E.U8 desc[UR36][R6.64], R9 ;  /* 0x000000090600b986 */ /* 0x0001e2000c101124 */
[----:B------:R-:W-:Y:S05]  /*89f0*/  @P2 BRA `(.L_x_172) ;  /* 0x0000000000042947 */ /* 0x000fea0003800000 */
[----:B------:R3:W5:Y:S02]  /*8a00*/  LDG.E.U8 R8, desc[UR36][R10.64+0x1] ;  /* 0x000001240a087981 */ /* 0x000764000c1e1100 */
.L_x_172:
[----:B------:R-:W-:Y:S05]  /*8a10*/  BSYNC B1 ;  /* 0x0000000000017941 */ /* 0x000fea0003800000 */
.L_x_171:
[----:B-----5:R-:W-:Y:S01]  /*8a20*/  LOP3.LUT R8, R8, 0xff, RZ, 0xc0, !PT ;  /* 0x000000ff08087812 */ /* 0x020fe200078ec0ff */
[----:B------:R-:W-:Y:S01]  /*8a30*/  BSSY B1, `(.L_x_173) ;  /* 0x0000013000017945 */ /* 0x000fe20003800000 */
[----:B------:R-:W-:Y:S02]  /*8a40*/  IADD3 R19, P1, R19, 0x88, RZ ;  /* 0x0000008813137810 */ /* 0x000fe40007f3e0ff */
[----:B------:R-:W-:-:S03]  /*8a50*/  F2FP.F16.E5M2.UNPACK_B R8, R8 ;  /* 0x00000008ff08723e */ /* 0x000fc600020004ff */
[----:B------:R-:W-:Y:S01]  /*8a60*/  IMAD.X R13, RZ, RZ, R13, P1 ;  /* 0x000000ffff0d7224 */ /* 0x000fe200008e060d */
[----:B------:R-:W-:Y:S01]  /*8a70*/  ISETP.GE.AND P1, PT, R3, 0x89, PT ;  /* 0x000000890300780c */ /* 0x000fe20003f26270 */
[----:B0-----:R-:W-:Y:S01]  /*8a80*/  HADD2.F32 R9, -RZ, R8.H0_H0 ;  /* 0x20000008ff097230 */ /* 0x001fe20000004100 */
[----:B------:R-:W-:Y:S01]  /*8a90*/  PRMT R3, RZ, 0x7610, R3 ;  /* 0x00007610ff037816 */ /* 0x000fe20000000003 */
[-C--:B------:R-:W-:Y:S01]  /*8aa0*/  IMAD R12, R13, R20.reuse, RZ ;  /* 0x000000140d0c7224 */ /* 0x080fe200078e02ff */
[----:B------:R-:W-:Y:S01]  /*8ab0*/  ISETP.LT.OR P4, PT, R0, 0x1, !P1 ;  /* 0x000000010000780c */ /* 0x000fe20004f81670 */
[----:B------:R-:W-:-:S04]  /*8ac0*/  IMAD.WIDE.U32 R22, R19, R20, R22 ;  /* 0x0000001413167225 */ /* 0x000fc800078e0016 */
[----:B------:R-:W-:Y:S01]  /*8ad0*/  FMUL R8, R9, R154 ;  /* 0x0000009a09087220 */ /* 0x000fe20000400000 */
[----:B------:R-:W-:-:S03]  /*8ae0*/  IMAD R12, R19, R21, R12 ;  /* 0x00000015130c7224 */ /* 0x000fc600078e020c */
[----:B------:R-:W-:-:S01]  /*8af0*/  FFMA R8, R25, R153, R8 ;  /* 0x0000009919087223 */ /* 0x000fc20000000008 */
[----:B------:R-:W-:-:S04]  /*8b00*/  IADD3 R14, P3, R22, R14, RZ ;  /* 0x0000000e160e7210 */ /* 0x000fc80007f7e0ff */
[----:B------:R-:W-:Y:S02]  /*8b10*/  F2FP.SATFINITE.E5M2.F32.PACK_AB_MERGE_C R9, RZ, R8, RZ ;  /* 0x00000008ff09723e */ /* 0x000fe400048060ff */
[----:B------:R-:W-:-:S03]  /*8b20*/  IADD3.X R15, R15, R23, R12, P3, !PT ;  /* 0x000000170f0f7210 */ /* 0x000fc60001ffe40c */
[----:B------:R0:W-:Y:S01]  /*8b30*/  @!P2 STG.E.U8 desc[UR36][R6.64+0x1], R9 ;  /* 0x000001090600a986 */ /* 0x0001e2000c101124 */
[----:B------:R-:W-:Y:S05]  /*8b40*/  @P4 BRA `(.L_x_174) ;  /* 0x0000000000044947 */ /* 0x000fea0003800000 */
[----:B------:R4:W5:Y:S02]  /*8b50*/  LDG.E.U8 R3, desc[UR36][R14.64] ;  /* 0x000000240e037981 */ /* 0x000964000c1e1100 */
.L_x_174:
[----:B------:R-:W-:Y:S05]  /*8b60*/  BSYNC B1 ;  /* 0x0000000000017941 */ /* 0x000fea0003800000 */
.L_x_173:
[----:B-----5:R-:W-:Y:S01]  /*8b70*/  LOP3.LUT R3, R3, 0xff, RZ, 0xc0, !PT ;  /* 0x000000ff03037812 */ /* 0x020fe200078ec0ff */
[----:B------:R-:W-:Y:S01]  /*8b80*/  BSSY B1, `(.L_x_175) ;  /* 0x000000b000017945 */ /* 0x000fe20003800000 */
[----:B------:R-:W-:Y:S02]  /*8b90*/  ISETP.LT.OR P2, PT, R0, 0x2, !P1 ;  /* 0x000000020000780c */ /* 0x000fe40004f41670 */
[----:B------:R-:W-:-:S05]  /*8ba0*/  F2FP.F16.E5M2.UNPACK_B R3, R3 ;  /* 0x00000003ff03723e */ /* 0x000fca00020004ff */
[----:B------:R-:W-:-:S05]  /*8bb0*/  HADD2.F32 R3, -RZ, R3.H0_H0 ;  /* 0x20000003ff037230 */ /* 0x000fca0000004100 */
[----:B------:R-:W-:-:S04]  /*8bc0*/  FMUL R3, R3, R154 ;  /* 0x0000009a03037220 */ /* 0x000fc80000400000 */
[----:B------:R-:W-:-:S05]  /*8bd0*/  FFMA R3, R26, R153, R3 ;  /* 0x000000991a037223 */ /* 0x000fca0000000003 */
[----:B0-----:R-:W-:Y:S02]  /*8be0*/  F2FP.SATFINITE.E5M2.F32.PACK_AB_MERGE_C R9, RZ, R3, RZ ;  /* 0x00000003ff09723e */ /* 0x001fe400048060ff */
[----:B------:R-:W-:-:S03]  /*8bf0*/  PRMT R3, RZ, 0x7610, R3 ;  /* 0x00007610ff037816 */ /* 0x000fc60000000003 */
[----:B------:R0:W-:Y:S01]  /*8c00*/  @!P4 STG.E.U8 desc[UR36][R4.64], R9 ;  /* 0x000000090400c986 */ /* 0x0001e2000c101124 */
[----:B------:R-:W-:Y:S05]  /*8c10*/  @P2 BRA `(.L_x_176) ;  /* 0x0000000000042947 */ /* 0x000fea0003800000 */
[----:B------:R0:W5:Y:S02]  /*8c20*/  LDG.E.U8 R3, desc[UR36][R14.64+0x1] ;  /* 0x000001240e037981 */ /* 0x000164000c1e1100 */
.L_x_176:
[----:B------:R-:W-:Y:S05]  /*8c30*/  BSYNC B1 ;  /* 0x0000000000017941 */ /* 0x000fea0003800000 */
.L_x_175:
[----:B-----5:R-:W-:Y:S01]  /*8c40*/  LOP3.LUT R3, R3, 0xff, RZ, 0xc0, !PT ;  /* 0x000000ff03037812 */ /* 0x020fe200078ec0ff */
[----:B------:R-:W-:Y:S01]  /*8c50*/  BSSY B1, `(.L_x_177) ;  /* 0x000000b000017945 */ /* 0x000fe20003800000 */
[----:B------:R-:W-:Y:S02]  /*8c60*/  ISETP.LT.OR P3, PT, R0, 0x9, !P0 ;  /* 0x000000090000780c */ /* 0x000fe40004761670 */
[----:B------:R-:W-:-:S05]  /*8c70*/  F2FP.F16.E5M2.UNPACK_B R3, R3 ;  /* 0x00000003ff03723e */ /* 0x000fca00020004ff */
[----:B------:R-:W-:-:S05]  /*8c80*/  HADD2.F32 R3, -RZ, R3.H0_H0 ;  /* 0x20000003ff037230 */ /* 0x000fca0000004100 */
[----:B------:R-:W-:Y:S01]  /*8c90*/  FMUL R8, R3, R154 ;  /* 0x0000009a03087220 */ /* 0x000fe20000400000 */
[----:B------:R-:W-:-:S03]  /*8ca0*/  PRMT R3, RZ, 0x7610, R3 ;  /* 0x00007610ff037816 */ /* 0x000fc60000000003 */
[----:B------:R-:W-:-:S05]  /*8cb0*/  FFMA R8, R27, R153, R8 ;  /* 0x000000991b087223 */ /* 0x000fca0000000008 */
[----:B0-----:R-:W-:-:S05]  /*8cc0*/  F2FP.SATFINITE.E5M2.F32.PACK_AB_MERGE_C R9, RZ, R8, RZ ;  /* 0x00000008ff09723e */ /* 0x001fca00048060ff */
[----:B------:R0:W-:Y:S01]  /*8cd0*/  @!P2 STG.E.U8 desc[UR36][R4.64+0x1], R9 ;  /* 0x000001090400a986 */ /* 0x0001e2000c101124 */
[----:B------:R-:W-:Y:S05]  /*8ce0*/  @P3 BRA `(.L_x_178) ;  /* 0x0000000000043947 */ /* 0x000fea0003800000 */
[----:B------:R0:W5:Y:S02]  /*8cf0*/  LDG.E.U8 R3, desc[UR36][R10.64+0x8] ;  /* 0x000008240a037981 */ /* 0x000164000c1e1100 */
.L_x_178:
[----:B------:R-:W-:Y:S05]  /*8d00*/  BSYNC B1 ;  /* 0x0000000000017941 */ /* 0x000fea0003800000 */
.L_x_177:
        /* <DEDUP_REMOVED lines=12> */
.L_x_180:
[----:B------:R-:W-:Y:S05]  /*8dd0*/  BSYNC B1 ;  /* 0x0000000000017941 */ /* 0x000fea0003800000 */
.L_x_179:
        /* <DEDUP_REMOVED lines=12> */
.L_x_182:
[----:B------:R-:W-:Y:S05]  /*8ea0*/  BSYNC B1 ;  /* 0x0000000000017941 */ /* 0x000fea0003800000 */
.L_x_181:
        /* <DEDUP_REMOVED lines=12> */
.L_x_184:
[----:B------:R-:W-:Y:S05]  /*8f70*/  BSYNC B1 ;  /* 0x0000000000017941 */ /* 0x000fea0003800000 */
.L_x_183:
        /* <DEDUP_REMOVED lines=12> */
.L_x_186:
[----:B------:R-:W-:Y:S05]  /*9040*/  BSYNC B1 ;  /* 0x0000000000017941 */ /* 0x000fea0003800000 */
.L_x_185:
        /* <DEDUP_REMOVED lines=12> */
.L_x_188:
[----:B------:R-:W-:Y:S05]  /*9110*/  BSYNC B1 ;  /* 0x0000000000017941 */ /* 0x000fea0003800000 */
.L_x_187:
        /* <DEDUP_REMOVED lines=12> */
.L_x_190:
[----:B------:R-:W-:Y:S05]  /*91e0*/  BSYNC B1 ;  /* 0x0000000000017941 */ /* 0x000fea0003800000 */
.L_x_189:
        /* <DEDUP_REMOVED lines=12> */
.L_x_192:
[----:B------:R-:W-:Y:S05]  /*92b0*/  BSYNC B1 ;  /* 0x0000000000017941 */ /* 0x000fea0003800000 */
.L_x_191:
        /* <DEDUP_REMOVED lines=12> */
.L_x_194:
[----:B------:R-:W-:Y:S05]  /*9380*/  BSYNC B1 ;  /* 0x0000000000017941 */ /* 0x000fea0003800000 */
.L_x_193:
        /* <DEDUP_REMOVED lines=12> */
.L_x_196:
[----:B------:R-:W-:Y:S05]  /*9450*/  BSYNC B1 ;  /* 0x0000000000017941 */ /* 0x000fea0003800000 */
.L_x_195:
        /* <DEDUP_REMOVED lines=12> */
.L_x_198:
[----:B------:R-:W-:Y:S05]  /*9520*/  BSYNC B1 ;  /* 0x0000000000017941 */ /* 0x000fea0003800000 */
.L_x_197:
        /* <DEDUP_REMOVED lines=12> */
.L_x_200:
[----:B------:R-:W-:Y:S05]  /*95f0*/  BSYNC B1 ;  /* 0x0000000000017941 */ /* 0x000fea0003800000 */
.L_x_199:
        /* <DEDUP_REMOVED lines=12> */
.L_x_202:
[----:B------:R-:W-:Y:S05]  /*96c0*/  BSYNC B1 ;  /* 0x0000000000017941 */ /* 0x000fea0003800000 */
.L_x_201:
        /* <DEDUP_REMOVED lines=12> */
.L_x_204:
[----:B------:R-:W-:Y:S05]  /*9790*/  BSYNC B1 ;  /* 0x0000000000017941 */ /* 0x000fea0003800000 */
.L_x_203:
        /* <DEDUP_REMOVED lines=12> */
.L_x_206:
[----:B------:R-:W-:Y:S05]  /*9860*/  BSYNC B1 ;  /* 0x0000000000017941 */ /* 0x000fea0003800000 */
.L_x_205:
        /* <DEDUP_REMOVED lines=12> */
.L_x_208:
[----:B------:R-:W-:Y:S05]  /*9930*/  BSYNC B1 ;  /* 0x0000000000017941 */ /* 0x000fea0003800000 */
.L_x_207:
        /* <DEDUP_REMOVED lines=12> */
.L_x_210:
[----:B------:R-:W-:Y:S05]  /*9a00*/  BSYNC B1 ;  /* 0x0000000000017941 */ /* 0x000fea0003800000 */
.L_x_209:
        /* <DEDUP_REMOVED lines=12> */
.L_x_212:
[----:B------:R-:W-:Y:S05]  /*9ad0*/  BSYNC B1 ;  /* 0x0000000000017941 */ /* 0x000fea0003800000 */
.L_x_211:
        /* <DEDUP_REMOVED lines=12> */
.L_x_214:
[----:B------:R-:W-:Y:S05]  /*9ba0*/  BSYNC B1 ;  /* 0x0000000000017941 */ /* 0x000fea0003800000 */
.L_x_213:
        /* <DEDUP_REMOVED lines=12> */
.L_x_216:
[----:B------:R-:W-:Y:S05]  /*9c70*/  BSYNC B1 ;  /* 0x0000000000017941 */ /* 0x000fea0003800000 */
.L_x_215:
        /* <DEDUP_REMOVED lines=12> */
.L_x_218:
[----:B------:R-:W-:Y:S05]  /*9d40*/  BSYNC B1 ;  /* 0x0000000000017941 */ /* 0x000fea0003800000 */
.L_x_217:
        /* <DEDUP_REMOVED lines=12> */
.L_x_220:
[----:B------:R-:W-:Y:S05]  /*9e10*/  BSYNC B1 ;  /* 0x0000000000017941 */ /* 0x000fea0003800000 */
.L_x_219:
        /* <DEDUP_REMOVED lines=12> */
.L_x_222:
[----:B------:R-:W-:Y:S05]  /*9ee0*/  BSYNC B1 ;  /* 0x0000000000017941 */ /* 0x000fea0003800000 */
.L_x_221:
        /* <DEDUP_REMOVED lines=12> */
.L_x_224:
[----:B------:R-:W-:Y:S05]  /*9fb0*/  BSYNC B1 ;  /* 0x0000000000017941 */ /* 0x000fea0003800000 */
.L_x_223:
        /* <DEDUP_REMOVED lines=12> */
.L_x_226:
[----:B------:R-:W-:Y:S05]  /*a080*/  BSYNC B1 ;  /* 0x0000000000017941 */ /* 0x000fea0003800000 */
.L_x_225:
        /* <DEDUP_REMOVED lines=12> */
.L_x_228:
[----:B------:R-:W-:Y:S05]  /*a150*/  BSYNC B1 ;  /* 0x0000000000017941 */ /* 0x000fea0003800000 */
.L_x_227:
        /* <DEDUP_REMOVED lines=12> */
.L_x_230:
[----:B------:R-:W-:Y:S05]  /*a220*/  BSYNC B1 ;  /* 0x0000000000017941 */ /* 0x000fea0003800000 */
.L_x_229:
        /* <DEDUP_REMOVED lines=12> */
.L_x_232:
[----:B------:R-:W-:Y:S05]  /*a2f0*/  BSYNC B1 ;  /* 0x0000000000017941 */ /* 0x000fea0003800000 */
.L_x_231:
        /* <DEDUP_REMOVED lines=12> */
.L_x_234:
[----:B------:R-:W-:Y:S05]  /*a3c0*/  BSYNC B1 ;  /* 0x0000000000017941 */ /* 0x000fea0003800000 */
.L_x_233:
        /* <DEDUP_REMOVED lines=12> */
.L_x_236:
[----:B------:R-:W-:Y:S05]  /*a490*/  BSYNC B1 ;  /* 0x0000000000017941 */ /* 0x000fea0003800000 */
.L_x_235:
        /* <DEDUP_REMOVED lines=12> */
.L_x_238:
[----:B------:R-:W-:Y:S05]  /*a560*/  BSYNC B1 ;  /* 0x0000000000017941 */ /* 0x000fea0003800000 */
.L_x_237:
        /* <DEDUP_REMOVED lines=12> */
.L_x_240:
[----:B------:R-:W-:Y:S05]  /*a630*/  BSYNC B1 ;  /* 0x0000000000017941 */ /* 0x000fea0003800000 */
.L_x_239:
        /* <DEDUP_REMOVED lines=12> */
.L_x_242:
[----:B------:R-:W-:Y:S05]  /*a700*/  BSYNC B1 ;  /* 0x0000000000017941 */ /* 0x000fea0003800000 */
.L_x_241:
        /* <DEDUP_REMOVED lines=12> */
.L_x_244:
[----:B------:R-:W-:Y:S05]  /*a7d0*/  BSYNC B1 ;  /* 0x0000000000017941 */ /* 0x000fea0003800000 */
.L_x_243:
        /* <DEDUP_REMOVED lines=12> */
.L_x_246:
[----:B------:R-:W-:Y:S05]  /*a8a0*/  BSYNC B1 ;  /* 0x0000000000017941 */ /* 0x000fea0003800000 */
.L_x_245:
        /* <DEDUP_REMOVED lines=12> */
.L_x_248:
[----:B------:R-:W-:Y:S05]  /*a970*/  BSYNC B1 ;  /* 0x0000000000017941 */ /* 0x000fea0003800000 */
.L_x_247:
        /* <DEDUP_REMOVED lines=12> */
.L_x_250:
[----:B------:R-:W-:Y:S05]  /*aa40*/  BSYNC B1 ;  /* 0x0000000000017941 */ /* 0x000fea0003800000 */
.L_x_249:
        /* <DEDUP_REMOVED lines=12> */
.L_x_252:
[----:B------:R-:W-:Y:S05]  /*ab10*/  BSYNC B1 ;  /* 0x0000000000017941 */ /* 0x000fea0003800000 */
.L_x_251:
        /* <DEDUP_REMOVED lines=12> */
.L_x_254:
[----:B------:R-:W-:Y:S05]  /*abe0*/  BSYNC B1 ;  /* 0x0000000000017941 */ /* 0x000fea0003800000 */
.L_x_253:
        /* <DEDUP_REMOVED lines=12> */
.L_x_256:
[----:B------:R-:W-:Y:S05]  /*acb0*/  BSYNC B1 ;  /* 0x0000000000017941 */ /* 0x000fea0003800000 */
.L_x_255:
        /* <DEDUP_REMOVED lines=12> */
.L_x_258:
[----:B------:R-:W-:Y:S05]  /*ad80*/  BSYNC B1 ;  /* 0x0000000000017941 */ /* 0x000fea0003800000 */
.L_x_257:
        /* <DEDUP_REMOVED lines=12> */
.L_x_260:
[----:B------:R-:W-:Y:S05]  /*ae50*/  BSYNC B1 ;  /* 0x0000000000017941 */ /* 0x000fea0003800000 */
.L_x_259:
        /* <DEDUP_REMOVED lines=12> */
.L_x_262:
[----:B------:R-:W-:Y:S05]  /*af20*/  BSYNC B1 ;  /* 0x0000000000017941 */ /* 0x000fea0003800000 */
.L_x_261:
        /* <DEDUP_REMOVED lines=12> */
.L_x_264:
[----:B------:R-:W-:Y:S05]  /*aff0*/  BSYNC B1 ;  /* 0x0000000000017941 */ /* 0x000fea0003800000 */
.L_x_263:
        /* <DEDUP_REMOVED lines=12> */
.L_x_266:
[----:B------:R-:W-:Y:S05]  /*b0c0*/  BSYNC B1 ;  /* 0x0000000000017941 */ /* 0x000fea0003800000 */
.L_x_265:
        /* <DEDUP_REMOVED lines=12> */
.L_x_268:
[----:B------:R-:W-:Y:S05]  /*b190*/  BSYNC B1 ;  /* 0x0000000000017941 */ /* 0x000fea0003800000 */
.L_x_267:
        /* <DEDUP_REMOVED lines=12> */
.L_x_270:
[----:B------:R-:W-:Y:S05]  /*b260*/  BSYNC B1 ;  /* 0x0000000000017941 */ /* 0x000fea0003800000 */
.L_x_269:
        /* <DEDUP_REMOVED lines=12> */
.L_x_272:
[----:B------:R-:W-:Y:S05]  /*b330*/  BSYNC B1 ;  /* 0x0000000000017941 */ /* 0x000fea0003800000 */
.L_x_271:
        /* <DEDUP_REMOVED lines=12> */
.L_x_274:
[----:B------:R-:W-:Y:S05]  /*b400*/  BSYNC B1 ;  /* 0x0000000000017941 */ /* 0x000fea0003800000 */
.L_x_273:
        /* <DEDUP_REMOVED lines=12> */
.L_x_276:
[----:B------:R-:W-:Y:S05]  /*b4d0*/  BSYNC B1 ;  /* 0x0000000000017941 */ /* 0x000fea0003800000 */
.L_x_275:
        /* <DEDUP_REMOVED lines=12> */
.L_x_278:
[----:B------:R-:W-:Y:S05]  /*b5a0*/  BSYNC B1 ;  /* 0x0000000000017941 */ /* 0x000fea0003800000 */
.L_x_277:
        /* <DEDUP_REMOVED lines=12> */
.L_x_280:
[----:B------:R-:W-:Y:S05]  /*b670*/  BSYNC B1 ;  /* 0x0000000000017941 */ /* 0x000fea0003800000 */
.L_x_279:
        /* <DEDUP_REMOVED lines=12> */
.L_x_282:
[----:B------:R-:W-:Y:S05]  /*b740*/  BSYNC B1 ;  /* 0x0000000000017941 */ /* 0x000fea0003800000 */
.L_x_281:
        /* <DEDUP_REMOVED lines=12> */
.L_x_284:
[----:B------:R-:W-:Y:S05]  /*b810*/  BSYNC B1 ;  /* 0x0000000000017941 */ /* 0x000fea0003800000 */
.L_x_283:
        /* <DEDUP_REMOVED lines=12> */
.L_x_286:
[----:B------:R-:W-:Y:S05]  /*b8e0*/  BSYNC B1 ;  /* 0x0000000000017941 */ /* 0x000fea0003800000 */
.L_x_285:
        /* <DEDUP_REMOVED lines=12> */
.L_x_288:
[----:B------:R-:W-:Y:S05]  /*b9b0*/  BSYNC B1 ;  /* 0x0000000000017941 */ /* 0x000fea0003800000 */
.L_x_287:
        /* <DEDUP_REMOVED lines=12> */
.L_x_290:
[----:B------:R-:W-:Y:S05]  /*ba80*/  BSYNC B1 ;  /* 0x0000000000017941 */ /* 0x000fea0003800000 */
.L_x_289:
        /* <DEDUP_REMOVED lines=12> */
.L_x_292:
[----:B------:R-:W-:Y:S05]  /*bb50*/  BSYNC B1 ;  /* 0x0000000000017941 */ /* 0x000fea0003800000 */
.L_x_291:
        /* <DEDUP_REMOVED lines=12> */
.L_x_294:
[----:B------:R-:W-:Y:S05]  /*bc20*/  BSYNC B1 ;  /* 0x0000000000017941 */ /* 0x000fea0003800000 */
.L_x_293:
[----:B-----5:R-:W-:Y:S01]  /*bc30*/  LOP3.LUT R3, R3, 0xff, RZ, 0xc0, !PT ;  /* 0x000000ff03037812 */ /* 0x020fe200078ec0ff */
[----:B------:R-:W-:Y:S01]  /*bc40*/  BSSY B1, `(.L_x_295) ;  /* 0x000000b000017945 */ /* 0x000fe20003800000 */
[----:B------:R-:W-:Y:S02]  /*bc50*/  ISETP.LT.OR P1, PT, R0, 0x7a, !P1 ;  /* 0x0000007a0000780c */ /* 0x000fe40004f21670 */
[----:B------:R-:W-:Y:S02]  /*bc60*/  F2FP.F16.E5M2.UNPACK_B R3, R3 ;  /* 0x00000003ff03723e */ /* 0x000fe400020004ff */
[----:B------:R-:W-:-:S03]  /*bc70*/  PRMT R0, RZ, 0x7610, R0 ;  /* 0x00007610ff007816 */ /* 0x000fc60000000000 */
[----:B------:R-:W-:-:S05]  /*bc80*/  HADD2.F32 R3, -RZ, R3.H0_H0 ;  /* 0x20000003ff037230 */ /* 0x000fca0000004100 */
[----:B------:R-:W-:-:S04]  /*bc90*/  FMUL R3, R3, R154 ;  /* 0x0000009a03037220 */ /* 0x000fc80000400000 */
[----:B------:R-:W-:-:S05]  /*bca0*/  FFMA R3, R86, R153, R3 ;  /* 0x0000009956037223 */ /* 0x000fca0000000003 */
[----:B------:R-:W-:-:S05]  /*bcb0*/  F2FP.SATFINITE.E5M2.F32.PACK_AB_MERGE_C R3, RZ, R3, RZ ;  /* 0x00000003ff03723e */ /* 0x000fca00048060ff */
[----:B------:R0:W-:Y:S01]  /*bcc0*/  @!P2 STG.E.U8 desc[UR36][R4.64+0x78], R3 ;  /* 0x000078030400a986 */ /* 0x0001e2000c101124 */
[----:B------:R-:W-:Y:S05]  /*bcd0*/  @P1 BRA `(.L_x_296) ;  /* 0x0000000000041947 */ /* 0x000fea0003800000 */
[----:B------:R0:W5:Y:S02]  /*bce0*/  LDG.E.U8 R0, desc[UR36][R14.64+0x79] ;  /* 0x000079240e007981 */ /* 0x000164000c1e1100 */
.L_x_296:
[----:B------:R-:W-:Y:S05]  /*bcf0*/  BSYNC B1 ;  /* 0x0000000000017941 */ /* 0x000fea0003800000 */
.L_x_295:
[----:B------:R-:W-:Y:S05]  /*bd00*/  @P1 BRA `(.L_x_297) ;  /* 0x0000002000301947 */ /* 0x000fea0003800000 */
[----:B-----5:R-:W-:-:S04]  /*bd10*/  LOP3.LUT R0, R0, 0xff, RZ, 0xc0, !PT ;  /* 0x000000ff00007812 */ /* 0x020fc800078ec0ff */
[----:B------:R-:W-:-:S05]  /*bd20*/  F2FP.F16.E5M2.UNPACK_B R0, R0 ;  /* 0x00000000ff00723e */ /* 0x000fca00020004ff */
[----:B0-----:R-:W-:-:S05]  /*bd30*/  HADD2.F32 R3, -RZ, R0.H0_H0 ;  /* 0x20000000ff037230 */ /* 0x001fca0000004100 */
[----:B------:R-:W-:-:S04]  /*bd40*/  FMUL R0, R3, R154 ;  /* 0x0000009a03007220 */ /* 0x000fc80000400000 */
[----:B------:R-:W-:-:S05]  /*bd50*/  FFMA R0, R87, R153, R0 ;  /* 0x0000009957007223 */ /* 0x000fca0000000000 */
[----:B------:R-:W-:-:S05]  /*bd60*/  F2FP.SATFINITE.E5M2.F32.PACK_AB_MERGE_C R3, RZ, R0, RZ ;  /* 0x00000000ff03723e */ /* 0x000fca00048060ff */
[----:B------:R0:W-:Y:S01]  /*bd70*/  STG.E.U8 desc[UR36][R4.64+0x79], R3 ;  /* 0x0000790304007986 */ /* 0x0001e2000c101124 */
[----:B------:R-:W-:Y:S05]  /*bd80*/  BRA `(.L_x_297) ;  /* 0x0000002000107947 */ /* 0x000fea0003800000 */
.L_x_40:
[C---:B------:R-:W-:Y:S01]  /*bd90*/  ISETP.GE.AND P2, PT, R3.reuse, 0x1, PT ;  /* 0x000000010300780c */ /* 0x040fe20003f46270 */
[-C--:B------:R-:W-:Y:S01]  /*bda0*/  FMUL R88, R88, R153.reuse ;  /* 0x0000009958587220 */ /* 0x080fe20000400000 */
[----:B------:R-:W-:Y:S01]  /*bdb0*/  ISETP.GE.AND P1, PT, R3, 0x9, PT ;  /* 0x000000090300780c */ /* 0x000fe20003f26270 */
[-C--:B------:R-:W-:Y:S01]  /*bdc0*/  FMUL R89, R89, R153.reuse ;  /* 0x0000009959597220 */ /* 0x080fe20000400000 */
[----:B------:R-:W-:Y:S01]  /*bdd0*/  ISETP.LT.OR P0, PT, R0, 0x1, !P2 ;  /* 0x000000010000780c */ /* 0x000fe20005701670 */
[-C--:B------:R-:W-:Y:S01]  /*bde0*/  FMUL R90, R90, R153.reuse ;  /* 0x000000995a5a7220 */ /* 0x080fe20000400000 */
[----:B------:R-:W-:Y:S01]  /*bdf0*/  F2FP.SATFINITE.E5M2.F32.PACK_AB_MERGE_C R13, RZ, R88, RZ ;  /* 0x00000058ff0d723e */ /* 0x000fe200048060ff */
[-C--:B------:R-:W-:Y:S01]  /*be00*/  FMUL R91, R91, R153.reuse ;  /* 0x000000995b5b7220 */ /* 0x080fe20000400000 */
[----:B------:R-:W-:Y:S01]  /*be10*/  ISETP.LT.OR P3, PT, R0, 0x2, !P2 ;  /* 0x000000020000780c */ /* 0x000fe20005761670 */
[-C--:B------:R-:W-:Y:S01]  /*be20*/  FMUL R92, R92, R153.reuse ;  /* 0x000000995c5c7220 */ /* 0x080fe20000400000 */
[C---:B------:R-:W-:Y:S01]  /*be30*/  ISETP.LT.OR P4, PT, R0.reuse, 0x1, !P1 ;  /* 0x000000010000780c */ /* 0x040fe20004f81670 */
[-C--:B------:R-:W-:Y:S01]  /*be40*/  FMUL R93, R93, R153.reuse ;  /* 0x000000995d5d7220 */ /* 0x080fe20000400000 */
[----:B------:R-:W-:Y:S01]  /*be50*/  ISETP.LT.OR P5, PT, R0, 0x2, !P1 ;  /* 0x000000020000780c */ /* 0x000fe20004fa1670 */
[----:B------:R-:W-:Y:S01]  /*be60*/  FMUL R94, R94, R153 ;  /* 0x000000995e5e7220 */ /* 0x000fe20000400000 */
[----:B------:R-:W-:Y:S01]  /*be70*/  F2FP.SATFINITE.E5M2.F32.PACK_AB_MERGE_C R89, RZ, R89, RZ ;  /* 0x00000059ff59723e */ /* 0x000fe200048060ff */
[-C--:B------:R-:W-:Y:S01]  /*be80*/  FMUL R95, R95, R153.reuse ;  /* 0x000000995f5f7220 */ /* 0x080fe20000400000 */
[----:B------:R-:W-:Y:S01]  /*be90*/  F2FP.SATFINITE.E5M2.F32.PACK_AB_MERGE_C R15, RZ, R90, RZ ;  /* 0x0000005aff0f723e */ /* 0x000fe200048060ff */
[----:B------:R0:W-:Y:S01]  /*bea0*/  @!P0 STG.E.U8 desc[UR36][R10.64], R13 ;  /* 0x0000000d0a008986 */ /* 0x0001e2000c101124 */
[----:B------:R-:W-:Y:S01]  /*beb0*/  ISETP.LT.OR P0, PT, R0, 0x9, !P2 ;  /* 0x000000090000780c */ /* 0x000fe20005701670 */
[----:B------:R-:W-:Y:S01]  /*bec0*/  FMUL R96, R96, R153 ;  /* 0x0000009960607220 */ /* 0x000fe20000400000 */
[----:B------:R-:W-:Y:S01]  /*bed0*/  F2FP.SATFINITE.E5M2.F32.PACK_AB_MERGE_C R91, RZ, R91, RZ ;  /* 0x0000005bff5b723e */ /* 0x000fe200048060ff */
[----:B------:R-:W-:Y:S01]  /*bee0*/  @!P3 STG.E.U8 desc[UR36][R10.64+0x1], R89 ;  /* 0x000001590a00b986 */ /* 0x000fe2000c101124 */
[----:B------:R-:W-:Y:S01]  /*bef0*/  F2FP.SATFINITE.E5M2.F32.PACK_AB_MERGE_C R19, RZ, R92, RZ ;  /* 0x0000005cff13723e */ /* 0x000fe200048060ff */
[-C--:B------:R-:W-:Y:S01]  /*bf00*/  FMUL R97, R97, R153.reuse ;  /* 0x0000009961617220 */ /* 0x080fe20000400000 */
[C---:B------:R-:W-:Y:S01]  /*bf10*/  ISETP.LT.OR P3, PT, R0.reuse, 0xa, !P2 ;  /* 0x0000000a0000780c */ /* 0x040fe20005761670 */
[----:B------:R1:W-:Y:S01]  /*bf20*/  @!P4 STG.E.U8 desc[UR36][R8.64], R15 ;  /* 0x0000000f0800c986 */ /* 0x0003e2000c101124 */
[----:B------:R-:W-:Y:S01]  /*bf30*/  ISETP.LT.OR P4, PT, R0, 0x9, !P1 ;  /* 0x000000090000780c */ /* 0x000fe20004f81670 */
[----:B------:R-:W-:Y:S01]  /*bf40*/  FMUL R98, R98, R153 ;  /* 0x0000009962627220 */ /* 0x000fe20000400000 */
[----:B------:R-:W-:Y:S01]  /*bf50*/  F2FP.SATFINITE.E5M2.F32.PACK_AB_MERGE_C R93, RZ, R93, RZ ;  /* 0x0000005dff5d723e */ /* 0x000fe200048060ff */
[----:B------:R-:W-:Y:S01]  /*bf60*/  @!P5 STG.E.U8 desc[UR36][R8.64+0x1], R91 ;  /* 0x0000015b0800d986 */ /* 0x000fe2000c101124 */
[C---:B------:R-:W-:Y:S01]  /*bf70*/  ISETP.LT.OR P5, PT, R0.reuse, 0xa, !P1 ;  /* 0x0000000a0000780c */ /* 0x040fe20004fa1670 */
[-C--:B------:R-:W-:Y:S01]  /*bf80*/  FMUL R99, R99, R153.reuse ;  /* 0x0000009963637220 */ /* 0x080fe20000400000 */
[----:B0-----:R-:W-:Y:S01]  /*bf90*/  F2FP.SATFINITE.E5M2.F32.PACK_AB_MERGE_C R13, RZ, R94, RZ ;  /* 0x0000005eff0d723e */ /* 0x001fe200048060ff */
[----:B------:R0:W-:Y:S01]  /*bfa0*/  @!P0 STG.E.U8 desc[UR36][R10.64+0x8], R19 ;  /* 0x000008130a008986 */ /* 0x0001e2000c101124 */
[----:B------:R-:W-:Y:S01]  /*bfb0*/  ISETP.LT.OR P0, PT, R0, 0x11, !P2 ;  /* 0x000000110000780c */ /* 0x000fe20005701670 */
[----:B------:R-:W-:Y:S01]  /*bfc0*/  FMUL R100, R100, R153 ;  /* 0x0000009964647220 */ /* 0x000fe20000400000 */
[----:B------:R-:W-:Y:S01]  /*bfd0*/  F2FP.SATFINITE.E5M2.F32.PACK_AB_MERGE_C R95, RZ, R95, RZ ;  /* 0x0000005fff5f723e */ /* 0x000fe200048060ff */
[----:B------:R-:W-:Y:S01]  /*bfe0*/  @!P3 STG.E.U8 desc[UR36][R10.64+0x9], R93 ;  /* 0x0000095d0a00b986 */ /* 0x000fe2000c101124 */
[----:B-1----:R-:W-:Y:S01]  /*bff0*/  F2FP.SATFINITE.E5M2.F32.PACK_AB_MERGE_C R15, RZ, R96, RZ ;  /* 0x00000060ff0f723e */ /* 0x002fe200048060ff */
        /* <DEDUP_REMOVED lines=8> */
[----:B------:R-:W-:Y:S01]  /*c080*/  FMUL R103, R103, R153 ;  /* 0x0000009967677220 */ /* 0x000fe20000400000 */
[----:B------:R-:W-:Y:S01]  /*c090*/  F2FP.SATFINITE.E5M2.F32.PACK_AB_MERGE_C R99, RZ, R99, RZ ;  /* 0x00000063ff63723e */ /* 0x000fe200048060ff */
[----:B------:R2:W-:Y:S01]  /*c0a0*/  @!P0 STG.E.U8 desc[UR36][R10.64+0x10], R15 ;  /* 0x0000100f0a008986 */ /* 0x0005e2000c101124 */
[----:B------:R-:W-:Y:S01]  /*c0b0*/  ISETP.LT.OR P0, PT, R0, 0x19, !P2 ;  /* 0x000000190000780c */ /* 0x000fe20005701670 */
[-C--:B------:R-:W-:Y:S01]  /*c0c0*/  FMUL R104, R104, R153.reuse ;  /* 0x0000009968687220 */ /* 0x080fe20000400000 */
[----:B0-----:R-:W-:Y:S01]  /*c0d0*/  F2FP.SATFINITE.E5M2.F32.PACK_AB_MERGE_C R19, RZ, R100, RZ ;  /* 0x00000064ff13723e */ /* 0x001fe200048060ff */
[----:B------:R-:W-:Y:S01]  /*c0e0*/  @!P3 STG.E.U8 desc[UR36][R10.64+0x11], R97 ;  /* 0x000011610a00b986 */ /* 0x000fe2000c101124 */
[----:B-1----:R-:W-:Y:S01]  /*c0f0*/  F2FP.SATFINITE.E5M2.F32.PACK_AB_MERGE_C R13, RZ, R98, RZ ;  /* 0x00000062ff0d723e */ /* 0x002fe200048060ff */
[-C--:B------:R-:W-:Y:S01]  /*c100*/  FMUL R105, R105, R153.reuse ;  /* 0x0000009969697220 */ /* 0x080fe20000400000 */
[----:B------:R-:W-:Y:S01]  /*c110*/  ISETP.LT.OR P3, PT, R0, 0x1a, !P2 ;  /* 0x0000001a0000780c */ /* 0x000fe20005761670 */
[----:B------:R-:W-:Y:S01]  /*c120*/  FMUL R106, R106, R153 ;  /* 0x000000996a6a7220 */ /* 0x000fe20000400000 */
[----:B------:R-:W-:Y:S01]  /*c130*/  F2FP.SATFINITE.E5M2.F32.PACK_AB_MERGE_C R101, RZ, R101, RZ ;  /* 0x00000065ff65723e */ /* 0x000fe200048060ff */
[----:B------:R0:W-:Y:S01]  /*c140*/  @!P4 STG.E.U8 desc[UR36][R8.64+0x10], R13 ;  /* 0x0000100d0800c986 */ /* 0x0001e2000c101124 */
[C---:B------:R-:W-:Y:S01]  /*c150*/  ISETP.LT.OR P4, PT, R0.reuse, 0x19, !P1 ;  /* 0x000000190000780c */ /* 0x040fe20004f81670 */
[----:B------:R-:W-:Y:S01]  /*c160*/  FMUL R107, R107, R153 ;  /* 0x000000996b6b7220 */ /* 0x000fe20000400000 */
[----:B------:R-:W-:Y:S01]  /*c170*/  F2FP.SATFINITE.E5M2.F32.PACK_AB_MERGE_C R103, RZ, R103, RZ ;  /* 0x00000067ff67723e */ /* 0x000fe200048060ff */
[----:B------:R-:W-:Y:S01]  /*c180*/  @!P5 STG.E.U8 desc[UR36][R8.64+0x11], R99 ;  /* 0x000011630800d986 */ /* 0x000fe2000c101124 */
[----:B------:R-:W-:Y:S01]  /*c190*/  ISETP.LT.OR P5, PT, R0, 0x1a, !P1 ;  /* 0x0000001a0000780c */ /* 0x000fe20004fa1670 */
[-C--:B------:R-:W-:Y:S01]  /*c1a0*/  FMUL R108, R108, R153.reuse ;  /* 0x000000996c6c7220 */ /* 0x080fe20000400000 */
[----:B--2---:R-:W-:Y:S01]  /*c1b0*/  F2FP.SATFINITE.E5M2.F32.PACK_AB_MERGE_C R15, RZ, R104, RZ ;  /* 0x00000068ff0f723e */ /* 0x004fe200048060ff */
[----:B------:R1:W-:Y:S01]  /*c1c0*/  @!P0 STG.E.U8 desc[UR36][R10.64+0x18], R19 ;  /* 0x000018130a008986 */ /* 0x0003e2000c101124 */
[----:B------:R-:W-:Y:S01]  /*c1d0*/  ISETP.LT.OR P0, PT, R0, 0x21, !P2 ;  /* 0x000000210000780c */ /* 0x000fe20005701670 */
[----:B------:R-:W-:Y:S01]  /*c1e0*/  FMUL R109, R109, R153 ;  /* 0x000000996d6d7220 */ /* 0x000fe20000400000 */
[----:B------:R-:W-:Y:S01]  /*c1f0*/  F2FP.SATFINITE.E5M2.F32.PACK_AB_MERGE_C R105, RZ, R105, RZ ;  /* 0x00000069ff69723e */ /* 0x000fe200048060ff */
[----:B------:R-:W-:Y:S01]  /*c200*/  @!P3 STG.E.U8 desc[UR36][R10.64+0x19], R101 ;  /* 0x000019650a00b986 */ /* 0x000fe2000c101124 */
[----:B0-----:R-:W-:Y:S01]  /*c210*/  F2FP.SATFINITE.E5M2.F32.PACK_AB_MERGE_C R13, RZ, R102, RZ ;  /* 0x00000066ff0d723e */ /* 0x001fe200048060ff */
[-C--:B------:R-:W-:Y:S01]  /*c220*/  FMUL R110, R110, R153.reuse ;  /* 0x000000996e6e7220 */ /* 0x080fe20000400000 */
[C---:B------:R-:W-:Y:S01]  /*c230*/  ISETP.LT.OR P3, PT, R0.reuse, 0x22, !P2 ;  /* 0x000000220000780c */ /* 0x040fe20005761670 */
[----:B------:R-:W-:Y:S01]  /*c240*/  FMUL R111, R111, R153 ;  /* 0x000000996f6f7220 */ /* 0x000fe20000400000 */
[----:B------:R-:W-:Y:S01]  /*c250*/  F2FP.SATFINITE.E5M2.F32.PACK_AB_MERGE_C R107, RZ, R107, RZ ;  /* 0x0000006bff6b723e */ /* 0x000fe200048060ff */
[----:B------:R0:W-:Y:S01]  /*c260*/  @!P4 STG.E.U8 desc[UR36][R8.64+0x18], R13 ;  /* 0x0000180d0800c986 */ /* 0x0001e2000c101124 */
[----:B------:R-:W-:Y:S01]  /*c270*/  ISETP.LT.OR P4, PT, R0, 0x21, !P1 ;  /* 0x000000210000780c */ /* 0x000fe20004f81670 */
[-C--:B------:R-:W-:Y:S01]  /*c280*/  FMUL R112, R112, R153.reuse ;  /* 0x0000009970707220 */ /* 0x080fe20000400000 */
[----:B-1----:R-:W-:Y:S01]  /*c290*/  F2FP.SATFINITE.E5M2.F32.PACK_AB_MERGE_C R19, RZ, R108, RZ ;  /* 0x0000006cff13723e */ /* 0x002fe200048060ff */
[----:B------:R-:W-:Y:S01]  /*c2a0*/  @!P5 STG.E.U8 desc[UR36][R8.64+0x19], R103 ;  /* 0x000019670800d986 */ /* 0x000fe2000c101124 */
[C---:B------:R-:W-:Y:S01]  /*c2b0*/  ISETP.LT.OR P5, PT, R0.reuse, 0x22, !P1 ;  /* 0x000000220000780c */ /* 0x040fe20004fa1670 */
[----:B------:R-:W-:Y:S01]  /*c2c0*/  FMUL R113, R113, R153 ;  /* 0x0000009971717220 */ /* 0x000fe20000400000 */
[----:B------:R-:W-:Y:S01]  /*c2d0*/  F2FP.SATFINITE.E5M2.F32.PACK_AB_MERGE_C R109, RZ, R109, RZ ;  /* 0x0000006dff6d723e */ /* 0x000fe200048060ff */
[----:B------:R1:W-:Y:S01]  /*c2e0*/  @!P0 STG.E.U8 desc[UR36][R10.64+0x20], R15 ;  /* 0x0000200f0a008986 */ /* 0x0003e2000c101124 */
[----:B------:R-:W-:Y:S01]  /*c2f0*/  ISETP.LT.OR P0, PT, R0, 0x29, !P2 ;  /* 0x000000290000780c */ /* 0x000fe20005701670 */
[----:B------:R-:W-:Y:S01]  /*c300*/  FMUL R114, R114, R153 ;  /* 0x0000009972727220 */ /* 0x000fe20000400000 */
[----:B------:R-:W-:Y:S01]  /*c310*/  F2FP.SATFINITE.E5M2.F32.PACK_AB_MERGE_C R111, RZ, R111, RZ ;  /* 0x0000006fff6f723e */ /* 0x000fe200048060ff */
[----:B------:R-:W-:Y:S01]  /*c320*/  @!P3 STG.E.U8 desc[UR36][R10.64+0x21], R105 ;  /* 0x000021690a00b986 */ /* 0x000fe2000c101124 */
[----:B0-----:R-:W-:Y:S01]  /*c330*/  F2FP.SATFINITE.E5M2.F32.PACK_AB_MERGE_C R13, RZ, R106, RZ ;  /* 0x0000006aff0d723e */ /* 0x001fe200048060ff */
[-C--:B------:R-:W-:Y:S01]  /*c340*/  FMUL R115, R115, R153.reuse ;  /* 0x0000009973737220 */ /* 0x080fe20000400000 */
[----:B------:R-:W-:Y:S01]  /*c350*/  ISETP.LT.OR P3, PT, R0, 0x2a, !P2 ;  /* 0x0000002a0000780c */ /* 0x000fe20005761670 */
[----:B------:R-:W-:Y:S01]  /*c360*/  FMUL R116, R116, R153 ;  /* 0x0000009974747220 */ /* 0x000fe20000400000 */
[----:B------:R-:W-:Y:S01]  /*c370*/  F2FP.SATFINITE.E5M2.F32.PACK_AB_MERGE_C R113, RZ, R113, RZ ;  /* 0x00000071ff71723e */ /* 0x000fe200048060ff */
[----:B------:R0:W-:Y:S01]  /*c380*/  @!P4 STG.E.U8 desc[UR36][R8.64+0x20], R13 ;  /* 0x0000200d0800c986 */ /* 0x0001e2000c101124 */
[C---:B------:R-:W-:Y:S01]  /*c390*/  ISETP.LT.OR P4, PT, R0.reuse, 0x29, !P1 ;  /* 0x000000290000780c */ /* 0x040fe20004f81670 */
[-C--:B------:R-:W-:Y:S01]  /*c3a0*/  FMUL R117, R117, R153.reuse ;  /* 0x0000009975757220 */ /* 0x080fe20000400000 */
[----:B-1----:R-:W-:Y:S01]  /*c3b0*/  F2FP.SATFINITE.E5M2.F32.PACK_AB_MERGE_C R15, RZ, R112, RZ ;  /* 0x00000070ff0f723e */ /* 0x002fe200048060ff */
[----:B------:R-:W-:Y:S01]  /*c3c0*/  @!P5 STG.E.U8 desc[UR36][R8.64+0x21], R107 ;  /* 0x0000216b0800d986 */ /* 0x000fe2000c101124 */
[----:B------:R-:W-:Y:S01]  /*c3d0*/  ISETP.LT.OR P5, PT, R0, 0x2a, !P1 ;  /* 0x0000002a0000780c */ /* 0x000fe20004fa1670 */
[----:B------:R-:W-:Y:S01]  /*c3e0*/  FMUL R118, R118, R153 ;  /* 0x0000009976767220 */ /* 0x000fe20000400000 */
[----:B------:R-:W-:Y:S01]  /*c3f0*/  F2FP.SATFINITE.E5M2.F32.PACK_AB_MERGE_C R115, RZ, R115, RZ ;  /* 0x00000073ff73723e */ /* 0x000fe200048060ff */
[----:B------:R1:W-:Y:S01]  /*c400*/  @!P0 STG.E.U8 desc[UR36][R10.64+0x28], R19 ;  /* 0x000028130a008986 */ /* 0x0003e2000c101124 */
[----:B------:R-:W-:Y:S01]  /*c410*/  ISETP.LT.OR P0, PT, R0, 0x31, !P2 ;  /* 0x000000310000780c */ /* 0x000fe20005701670 */
[-C--:B------:R-:W-:Y:S01]  /*c420*/  FMUL R119, R119, R153.reuse ;  /* 0x0000009977777220 */ /* 0x080fe20000400000 */
[-C--:B------:R-:W-:Y:S01]  /*c430*/  FMUL R120, R120, R153.reuse ;  /* 0x0000009978787220 */ /* 0x080fe20000400000 */
[----:B0-----:R-:W-:Y:S01]  /*c440*/  F2FP.SATFINITE.E5M2.F32.PACK_AB_MERGE_C R13, RZ, R110, RZ ;  /* 0x0000006eff0d723e */ /* 0x001fe200048060ff */
[----:B------:R-:W-:Y:S01]  /*c450*/  @!P3 STG.E.U8 desc[UR36][R10.64+0x29], R109 ;  /* 0x0000296d0a00b986 */ /* 0x000fe2000c101124 */
        /* <DEDUP_REMOVED lines=37> */
[-C--:B------:R-:W-:Y:S01]  /*c6b0*/  FMUL R131, R131, R153.reuse ;  /* 0x0000009983837220 */ /* 0x080fe20000400000 */
[-C--:B------:R-:W-:Y:S01]  /*c6c0*/  FMUL R132, R132, R153.reuse ;  /* 0x0000009984847220 */ /* 0x080fe20000400000 */
        /* <DEDUP_REMOVED lines=114> */
[-C--:B------:R-:W-:Y:S01]  /*cdf0*/  FMUL R37, R37, R153.reuse ;  /* 0x0000009925257220 */ /* 0x080fe20000400000 */
[C---:B------:R-:W-:Y:S01]  /*ce00*/  ISETP.LT.OR P2, PT, R0.reuse, 0x7a, !P2 ;  /* 0x0000007a0000780c */ /* 0x040fe20005741670 */
[----:B------:R1:W-:Y:S01]  /*ce10*/  @!P0 STG.E.U8 desc[UR36][R10.64+0x70], R15 ;  /* 0x0000700f0a008986 */ /* 0x0003e2000c101124 */
[----:B------:R-:W-:Y:S01]  /*ce20*/  ISETP.LT.OR P0, PT, R0, 0x72, !P1 ;  /* 0x000000720000780c */ /* 0x000fe20004f01670 */
[----:B------:R-:W-:Y:S01]  /*ce30*/  FMUL R38, R38, R153 ;  /* 0x0000009926267220 */ /* 0x000fe20000400000 */
[----:B------:R-:W-:Y:S01]  /*ce40*/  F2FP.SATFINITE.E5M2.F32.PACK_AB_MERGE_C R35, RZ, R35, RZ ;  /* 0x00000023ff23723e */ /* 0x000fe200048060ff */
[----:B------:R-:W-:Y:S01]  /*ce50*/  @!P4 STG.E.U8 desc[UR36][R10.64+0x71], R145 ;  /* 0x000071910a00c986 */ /* 0x000fe2000c101124 */
[----:B0-----:R-:W-:Y:S01]  /*ce60*/  F2FP.SATFINITE.E5M2.F32.PACK_AB_MERGE_C R13, RZ, R146, RZ ;  /* 0x00000092ff0d723e */ /* 0x001fe200048060ff */
[----:B------:R-:W-:Y:S01]  /*ce70*/  FMUL R39, R39, R153 ;  /* 0x0000009927277220 */ /* 0x000fe20000400000 */
[----:B------:R-:W-:Y:S01]  /*ce80*/  F2FP.SATFINITE.E5M2.F32.PACK_AB_MERGE_C R37, RZ, R37, RZ ;  /* 0x00000025ff25723e */ /* 0x000fe200048060ff */
[-C--:B------:R-:W-:Y:S01]  /*ce90*/  FMUL R40, R40, R153.reuse ;  /* 0x0000009928287220 */ /* 0x080fe20000400000 */
[----:B------:R-:W-:Y:S01]  /*cea0*/  FMUL R41, R41, R153 ;  /* 0x0000009929297220 */ /* 0x000fe20000400000 */
[----:B------:R0:W-:Y:S01]  /*ceb0*/  @!P5 STG.E.U8 desc[UR36][R8.64+0x70], R13 ;  /* 0x0000700d0800d986 */ /* 0x0001e2000c101124 */
[----:B------:R-:W-:Y:S01]  /*cec0*/  F2FP.SATFINITE.E5M2.F32.PACK_AB_MERGE_C R39, RZ, R39, RZ ;  /* 0x00000027ff27723e */ /* 0x000fe200048060ff */
[-C--:B------:R-:W-:Y:S01]  /*ced0*/  FMUL R42, R42, R153.reuse ;  /* 0x000000992a2a7220 */ /* 0x080fe20000400000 */
[----:B-1----:R-:W-:Y:S01]  /*cee0*/  F2FP.SATFINITE.E5M2.F32.PACK_AB_MERGE_C R15, RZ, R24, RZ ;  /* 0x00000018ff0f723e */ /* 0x002fe200048060ff */
[----:B------:R-:W-:Y:S01]  /*cef0*/  @!P0 STG.E.U8 desc[UR36][R8.64+0x71], R147 ;  /* 0x0000719308008986 */ /* 0x000fe2000c101124 */
[----:B------:R-:W-:Y:S01]  /*cf00*/  ISETP.GE.AND P0, PT, R3, 0x81, PT ;  /* 0x000000810300780c */ /* 0x000fe20003f06270 */
[----:B------:R-:W-:Y:S01]  /*cf10*/  FMUL R43, R43, R153 ;  /* 0x000000992b2b7220 */ /* 0x000fe20000400000 */
[----:B------:R-:W-:Y:S01]  /*cf20*/  F2FP.SATFINITE.E5M2.F32.PACK_AB_MERGE_C R41, RZ, R41, RZ ;  /* 0x00000029ff29723e */ /* 0x000fe200048060ff */
[----:B------:R-:W-:Y:S01]  /*cf30*/  @!P3 STG.E.U8 desc[UR36][R10.64+0x78], R19 ;  /* 0x000078130a00b986 */ /* 0x000fe2000c101124 */
[----:B------:R-:W-:Y:S01]  /*cf40*/  ISETP.LT.OR P3, PT, R0, 0x79, !P1 ;  /* 0x000000790000780c */ /* 0x000fe20004f61670 */
[-C--:B------:R-:W-:Y:S01]  /*cf50*/  FMUL R44, R44, R153.reuse ;  /* 0x000000992c2c7220 */ /* 0x080fe20000400000 */
[C---:B------:R-:W-:Y:S01]  /*cf60*/  ISETP.LT.OR P1, PT, R0.reuse, 0x7a, !P1 ;  /* 0x0000007a0000780c */ /* 0x040fe20004f21670 */
[----:B------:R-:W-:Y:S01]  /*cf70*/  @!P2 STG.E.U8 desc[UR36][R10.64+0x79], R149 ;  /* 0x000079950a00a986 */ /* 0x000fe2000c101124 */
[C---:B------:R-:W-:Y:S01]  /*cf80*/  ISETP.LT.OR P4, PT, R0.reuse, 0x1, !P0 ;  /* 0x000000010000780c */ /* 0x040fe20004781670 */
[-C--:B------:R-:W-:Y:S01]  /*cf90*/  FMUL R45, R45, R153.reuse ;  /* 0x000000992d2d7220 */ /* 0x080fe20000400000 */
[----:B------:R-:W-:Y:S01]  /*cfa0*/  ISETP.LT.OR P5, PT, R0, 0x2, !P0 ;  /* 0x000000020000780c */ /* 0x000fe200047a1670 */
[-C--:B------:R-:W-:Y:S01]  /*cfb0*/  FMUL R46, R46, R153.reuse ;  /* 0x000000992e2e7220 */ /* 0x080fe20000400000 */
[----:B0-----:R-:W-:Y:S01]  /*cfc0*/  F2FP.SATFINITE.E5M2.F32.PACK_AB_MERGE_C R13, RZ, R150, RZ ;  /* 0x00000096ff0d723e */ /* 0x001fe200048060ff */
[-C--:B------:R-:W-:Y:S01]  /*cfd0*/  FMUL R47, R47, R153.reuse ;  /* 0x000000992f2f7220 */ /* 0x080fe20000400000 */
[----:B------:R-:W-:Y:S01]  /*cfe0*/  ISETP.GE.AND P2, PT, R3, 0x89, PT ;  /* 0x000000890300780c */ /* 0x000fe20003f46270 */
[-C--:B------:R-:W-:Y:S01]  /*cff0*/  FMUL R48, R48, R153.reuse ;  /* 0x0000009930307220 */ /* 0x080fe20000400000 */
[----:B------:R-:W-:Y:S01]  /*d000*/  F2FP.SATFINITE.E5M2.F32.PACK_AB_MERGE_C R3, RZ, R26, RZ ;  /* 0x0000001aff03723e */ /* 0x000fe200048060ff */
        /* <DEDUP_REMOVED lines=12> */
[----:B------:R-:W-:Y:S01]  /*d0d0*/  @!P5 STG.E.U8 desc[UR36][R6.64+0x1], R25 ;  /* 0x000001190600d986 */ /* 0x000fe2000c101124 */
[----:B------:R-:W-:Y:S01]  /*d0e0*/  ISETP.LT.OR P5, PT, R0, 0xa, !P0 ;  /* 0x0000000a0000780c */ /* 0x000fe200047a1670 */
[----:B------:R-:W-:Y:S01]  /*d0f0*/  FMUL R52, R52, R153 ;  /* 0x0000009934347220 */ /* 0x000fe20000400000 */
[----:B------:R-:W-:Y:S01]  /*d100*/  F2FP.SATFINITE.E5M2.F32.PACK_AB_MERGE_C R49, RZ, R49, RZ ;  /* 0x00000031ff31723e */ /* 0x000fe200048060ff */
[----:B------:R-:W-:Y:S01]  /*d110*/  @!P3 STG.E.U8 desc[UR36][R4.64+0x1], R27 ;  /* 0x0000011b0400b986 */ /* 0x000fe2000c101124 */
[----:B0-----:R-:W-:Y:S01]  /*d120*/  F2FP.SATFINITE.E5M2.F32.PACK_AB_MERGE_C R9, RZ, R28, RZ ;  /* 0x0000001cff09723e */ /* 0x001fe200048060ff */
[-C--:B------:R-:W-:Y:S01]  /*d130*/  FMUL R53, R53, R153.reuse ;  /* 0x0000009935357220 */ /* 0x080fe20000400000 */
[C---:B------:R-:W-:Y:S01]  /*d140*/  ISETP.LT.OR P3, PT, R0.reuse, 0xa, !P2 ;  /* 0x0000000a0000780c */ /* 0x040fe20005761670 */
[----:B------:R0:W-:Y:S01]  /*d150*/  @!P1 STG.E.U8 desc[UR36][R4.64], R3 ;  /* 0x0000000304009986 */ /* 0x0001e2000c101124 */
        /* <DEDUP_REMOVED lines=10> */
[-C--:B------:R-:W-:Y:S01]  /*d200*/  FMUL R57, R57, R153.reuse ;  /* 0x0000009939397220 */ /* 0x080fe20000400000 */
[----:B0-----:R-:W-:Y:S01]  /*d210*/  F2FP.SATFINITE.E5M2.F32.PACK_AB_MERGE_C R3, RZ, R30, RZ ;  /* 0x0000001eff03723e */ /* 0x001fe200048060ff */
[----:B------:R-:W-:Y:S01]  /*d220*/  @!P3 STG.E.U8 desc[UR36][R4.64+0x9], R31 ;  /* 0x0000091f0400b986 */ /* 0x000fe2000c101124 */
[----:B------:R-:W-:Y:S01]  /*d230*/  ISETP.LT.OR P3, PT, R0, 0x12, !P2 ;  /* 0x000000120000780c */ /* 0x000fe20005761670 */
[-C--:B------:R-:W-:Y:S01]  /*d240*/  FMUL R58, R58, R153.reuse ;  /* 0x000000993a3a7220 */ /* 0x080fe20000400000 */
[----:B-1----:R-:W-:Y:S01]  /*d250*/  F2FP.SATFINITE.E5M2.F32.PACK_AB_MERGE_C R9, RZ, R32, RZ ;  /* 0x00000020ff09723e */ /* 0x002fe200048060ff */
[----:B------:R0:W-:Y:S01]  /*d260*/  @!P1 STG.E.U8 desc[UR36][R4.64+0x8], R3 ;  /* 0x0000080304009986 */ /* 0x0001e2000c101124 */
        /* <DEDUP_REMOVED lines=15> */
[-C--:B------:R-:W-:Y:S01]  /*d360*/  FMUL R63, R63, R153.reuse ;  /* 0x000000993f3f7220 */ /* 0x080fe20000400000 */
[----:B-1----:R-:W-:Y:S01]  /*d370*/  F2FP.SATFINITE.E5M2.F32.PACK_AB_MERGE_C R9, RZ, R36, RZ ;  /* 0x00000024ff09723e */ /* 0x002fe200048060ff */
        /* <DEDUP_REMOVED lines=75> */
[----:B------:R-:W-:Y:S01]  /*d830*/  ISETP.LT.OR P4, PT, R0, 0x41, !P0 ;  /* 0x000000410000780c */ /* 0x000fe20004781670 */
[-C--:B------:R-:W-:Y:S01]  /*d840*/  FMUL R85, R85, R153.reuse ;  /* 0x0000009955557220 */ /* 0x080fe20000400000 */
[-C--:B------:R-:W-:Y:S01]  /*d850*/  FMUL R86, R86, R153.reuse ;  /* 0x0000009956567220 */ /* 0x080fe20000400000 */
[----:B------:R-:W-:Y:S01]  /*d860*/  @!P5 STG.E.U8 desc[UR36][R6.64+0x39], R53 ;  /* 0x000039350600d986 */ /* 0x000fe2000c101124 */
[----:B------:R-:W-:Y:S01]  /*d870*/  ISETP.LT.OR P5, PT, R0, 0x42, !P0 ;  /* 0x000000420000780c */ /* 0x000fe200047a1670 */
[----:B------:R-:W-:Y:S01]  /*d880*/  FMUL R87, R87, R153 ;  /* 0x0000009957577220 */ /* 0x000fe20000400000 */
[----:B------:R-:W-:Y:S01]  /*d890*/  F2FP.SATFINITE.E5M2.F32.PACK_AB_MERGE_C R83, RZ, R83, RZ ;  /* 0x00000053ff53723e */ /* 0x000fe200048060ff */
[----:B------:R-:W-:Y:S01]  /*d8a0*/  @!P3 STG.E.U8 desc[UR36][R4.64+0x39], R55 ;  /* 0x000039370400b986 */ /* 0x000fe2000c101124 */
[----:B0-----:R-:W-:-:S02]  /*d8b0*/  F2FP.SATFINITE.E5M2.F32.PACK_AB_MERGE_C R3, RZ, R54, RZ ;  /* 0x00000036ff03723e */ /* 0x001fc400048060ff */
[C---:B------:R-:W-:Y:S02]  /*d8c0*/  ISETP.LT.OR P3, PT, R0.reuse, 0x42, !P2 ;  /* 0x000000420000780c */ /* 0x040fe40005761670 */
[----:B-1----:R-:W-:Y:S01]  /*d8d0*/  F2FP.SATFINITE.E5M2.F32.PACK_AB_MERGE_C R9, RZ, R56, RZ ;  /* 0x00000038ff09723e */ /* 0x002fe200048060ff */
[----:B------:R0:W-:Y:S01]  /*d8e0*/  @!P1 STG.E.U8 desc[UR36][R4.64+0x38], R3 ;  /* 0x0000380304009986 */ /* 0x0001e2000c101124 */
[C---:B------:R-:W-:Y:S02]  /*d8f0*/  ISETP.LT.OR P1, PT, R0.reuse, 0x41, !P2 ;  /* 0x000000410000780c */ /* 0x040fe40005721670 */
[----:B------:R-:W-:Y:S01]  /*d900*/  F2FP.SATFINITE.E5M2.F32.PACK_AB_MERGE_C R85, RZ, R85, RZ ;  /* 0x00000055ff55723e */ /* 0x000fe200048060ff */
[----:B------:R1:W-:Y:S01]  /*d910*/  @!P4 STG.E.U8 desc[UR36][R6.64+0x40], R9 ;  /* 0x000040090600c986 */ /* 0x0003e2000c101124 */
[C---:B------:R-:W-:Y:S02]  /*d920*/  ISETP.LT.OR P4, PT, R0.reuse, 0x49, !P0 ;  /* 0x000000490000780c */ /* 0x040fe40004781670 */
[----:B------:R-:W-:Y:S01]  /*d930*/  F2FP.SATFINITE.E5M2.F32.PACK_AB_MERGE_C R11, RZ, R86, RZ ;  /* 0x00000056ff0b723e */ /* 0x000fe200048060ff */
[----:B------:R-:W-:Y:S01]  /*d940*/  @!P5 STG.E.U8 desc[UR36][R6.64+0x41], R57 ;  /* 0x000041390600d986 */ /* 0x000fe2000c101124 */
[----:B------:R-:W-:-:S02]  /*d950*/  ISETP.LT.OR P5, PT, R0, 0x4a, !P0 ;  /* 0x0000004a0000780c */ /* 0x000fc400047a1670 */
[----:B------:R-:W-:Y:S01]  /*d960*/  F2FP.SATFINITE.E5M2.F32.PACK_AB_MERGE_C R87, RZ, R87, RZ ;  /* 0x00000057ff57723e */ /* 0x000fe200048060ff */
[----:B------:R-:W-:Y:S01]  /*d970*/  @!P3 STG.E.U8 desc[UR36][R4.64+0x41], R59 ;  /* 0x0000413b0400b986 */ /* 0x000fe2000c101124 */
[----:B0-----:R-:W-:Y:S02]  /*d980*/  F2FP.SATFINITE.E5M2.F32.PACK_AB_MERGE_C R3, RZ, R58, RZ ;  /* 0x0000003aff03723e */ /* 0x001fe400048060ff */
[C---:B------:R-:W-:Y:S02]  /*d990*/  ISETP.LT.OR P3, PT, R0.reuse, 0x4a, !P2 ;  /* 0x0000004a0000780c */ /* 0x040fe40005761670 */
[----:B-1----:R-:W-:Y:S01]  /*d9a0*/  F2FP.SATFINITE.E5M2.F32.PACK_AB_MERGE_C R9, RZ, R60, RZ ;  /* 0x0000003cff09723e */ /* 0x002fe200048060ff */
[----:B------:R0:W-:Y:S01]  /*d9b0*/  @!P1 STG.E.U8 desc[UR36][R4.64+0x40], R3 ;  /* 0x0000400304009986 */ /* 0x0001e2000c101124 */
[----:B------:R-:W-:-:S03]  /*d9c0*/  ISETP.LT.OR P1, PT, R0, 0x49, !P2 ;  /* 0x000000490000780c */ /* 0x000fc60005721670 */
[----:B------:R1:W-:Y:S01]  /*d9d0*/  @!P4 STG.E.U8 desc[UR36][R6.64+0x48], R9 ;  /* 0x000048090600c986 */ /* 0x0003e2000c101124 */
[----:B------:R-:W-:-:S03]  /*d9e0*/  ISETP.LT.OR P4, PT, R0, 0x51, !P0 ;  /* 0x000000510000780c */ /* 0x000fc60004781670 */
[----:B------:R-:W-:Y:S01]  /*d9f0*/  @!P5 STG.E.U8 desc[UR36][R6.64+0x49], R61 ;  /* 0x0000493d0600d986 */ /* 0x000fe2000c101124 */
[C---:B------:R-:W-:Y:S02]  /*da00*/  ISETP.LT.OR P5, PT, R0.reuse, 0x52, !P0 ;  /* 0x000000520000780c */ /* 0x040fe400047a1670 */
[----:B0-----:R-:W-:Y:S01]  /*da10*/  F2FP.SATFINITE.E5M2.F32.PACK_AB_MERGE_C R3, RZ, R62, RZ ;  /* 0x0000003eff03723e */ /* 0x001fe200048060ff */
[----:B------:R-:W-:Y:S01]  /*da20*/  @!P3 STG.E.U8 desc[UR36][R4.64+0x49], R63 ;  /* 0x0000493f0400b986 */ /* 0x000fe2000c101124 */
        /* <DEDUP_REMOVED lines=37> */
[----:B------:R-:W-:Y:S02]  /*dc80*/  ISETP.LT.OR P5, PT, R0, 0x71, !P0 ;  /* 0x000000710000780c */ /* 0x000fe400047a1670 */
[----:B0-----:R-:W-:Y:S02]  /*dc90*/  F2FP.SATFINITE.E5M2.F32.PACK_AB_MERGE_C R3, RZ, R78, RZ ;  /* 0x0000004eff03723e */ /* 0x001fe400048060ff */
[----:B-1----:R-:W-:-:S03]  /*dca0*/  F2FP.SATFINITE.E5M2.F32.PACK_AB_MERGE_C R9, RZ, R80, RZ ;  /* 0x00000050ff09723e */ /* 0x002fc600048060ff */
[----:B------:R0:W-:Y:S01]  /*dcb0*/  @!P1 STG.E.U8 desc[UR36][R4.64+0x68], R3 ;  /* 0x0000680304009986 */ /* 0x0001e2000c101124 */
[----:B------:R-:W-:-:S03]  /*dcc0*/  ISETP.LT.OR P1, PT, R0, 0x71, !P2 ;  /* 0x000000710000780c */ /* 0x000fc60005721670 */
[----:B------:R-:W-:Y:S01]  /*dcd0*/  @!P4 STG.E.U8 desc[UR36][R4.64+0x69], R79 ;  /* 0x0000694f0400c986 */ /* 0x000fe2000c101124 */
[----:B------:R-:W-:-:S03]  /*dce0*/  ISETP.LT.OR P4, PT, R0, 0x79, !P2 ;  /* 0x000000790000780c */ /* 0x000fc60005781670 */
[----:B------:R1:W-:Y:S01]  /*dcf0*/  @!P5 STG.E.U8 desc[UR36][R6.64+0x70], R9 ;  /* 0x000070090600d986 */ /* 0x0003e2000c101124 */
[C---:B------:R-:W-:Y:S02]  /*dd00*/  ISETP.LT.OR P5, PT, R0.reuse, 0x72, !P2 ;  /* 0x000000720000780c */ /* 0x040fe400057a1670 */
[C---:B------:R-:W-:Y:S01]  /*dd10*/  ISETP.LT.OR P2, PT, R0.reuse, 0x7a, !P2 ;  /* 0x0000007a0000780c */ /* 0x040fe20005741670 */
[----:B------:R2:W-:Y:S01]  /*dd20*/  @!P3 STG.E.U8 desc[UR36][R6.64+0x71], R81 ;  /* 0x000071510600b986 */ /* 0x0005e2000c101124 */
[C---:B------:R-:W-:Y:S02]  /*dd30*/  ISETP.LT.OR P3, PT, R0.reuse, 0x79, !P0 ;  /* 0x000000790000780c */ /* 0x040fe40004761670 */
[----:B------:R-:W-:Y:S02]  /*dd40*/  ISETP.LT.OR P0, PT, R0, 0x7a, !P0 ;  /* 0x0000007a0000780c */ /* 0x000fe40004701670 */
[----:B0-----:R-:W-:Y:S02]  /*dd50*/  F2FP.SATFINITE.E5M2.F32.PACK_AB_MERGE_C R3, RZ, R82, RZ ;  /* 0x00000052ff03723e */ /* 0x001fe400048060ff */
[----:B-1----:R-:W-:-:S03]  /*dd60*/  F2FP.SATFINITE.E5M2.F32.PACK_AB_MERGE_C R9, RZ, R84, RZ ;  /* 0x00000054ff09723e */ /* 0x002fc600048060ff */
[----:B------:R2:W-:Y:S04]  /*dd70*/  @!P1 STG.E.U8 desc[UR36][R4.64+0x70], R3 ;  /* 0x0000700304009986 */ /* 0x0005e8000c101124 */
[----:B------:R2:W-:Y:S04]  /*dd80*/  @!P5 STG.E.U8 desc[UR36][R4.64+0x71], R83 ;  /* 0x000071530400d986 */ /* 0x0005e8000c101124 */
[----:B------:R2:W-:Y:S04]  /*dd90*/  @!P3 STG.E.U8 desc[UR36][R6.64+0x78], R9 ;  /* 0x000078090600b986 */ /* 0x0005e8000c101124 */
[----:B------:R2:W-:Y:S04]  /*dda0*/  @!P0 STG.E.U8 desc[UR36][R6.64+0x79], R85 ;  /* 0x0000795506008986 */ /* 0x0005e8000c101124 */
[----:B------:R2:W-:Y:S04]  /*ddb0*/  @!P4 STG.E.U8 desc[UR36][R4.64+0x78], R11 ;  /* 0x0000780b0400c986 */ /* 0x0005e8000c101124 */
[----:B------:R2:W-:Y:S02]  /*ddc0*/  @!P2 STG.E.U8 desc[UR36][R4.64+0x79], R87 ;  /* 0x000079570400a986 */ /* 0x0005e4000c101124 */
.L_x_297:
[----:B------:R-:W-:Y:S05]  /*ddd0*/  BSYNC B0 ;  /* 0x0000000000007941 */ /* 0x000fea0003800000 */
.L_x_39:
[----:B------:R-:W-:Y:S01]  /*dde0*/  ULDC UR4, c[0x0][0xc] ;  /* 0x0000030000047ab9 */ /* 0x000fe20000000800 */
[----:B------:R-:W-:Y:S01]  /*ddf0*/  ULDC UR5, c[0x0][0x10] ;  /* 0x0000040000057ab9 */ /* 0x000fe20000000800 */
[----:B0-2---:R-:W0:Y:S01]  /*de00*/  LDC R3, c[0x0][0x14] ;  /* 0x00000500ff037b82 */ /* 0x005e220000000800 */
[----:B------:R-:W-:Y:S01]  /*de10*/  UIMAD.WIDE.U32 UR4, UR4, UR5, URZ ;  /* 0x00000005040472a5 */ /* 0x000fe2000f8e003f */
[----:B-----5:R-:W-:Y:S01]  /*de20*/  PRMT R0, RZ, 0x7610, R0 ;  /* 0x00007610ff007816 */ /* 0x020fe20000000000 */
[----:B------:R-:W-:Y:S02]  /*de30*/  IMAD.MOV.U32 R23, RZ, RZ, -0x1 ;  /* 0xffffffffff177424 */ /* 0x000fe400078e00ff */
[----:B------:R-:W-:Y:S02]  /*de40*/  IMAD.MOV.U32 R22, RZ, RZ, -0x1 ;  /* 0xffffffffff167424 */ /* 0x000fe400078e00ff */
[----:B0-----:R-:W-:-:S04]  /*de50*/  IMAD.WIDE.U32 R16, R3, UR4, R16 ;  /* 0x0000000403107c25 */ /* 0x001fc8000f8e0010 */
[----:B------:R-:W-:Y:S01]  /*de60*/  IMAD R3, R3, UR5, RZ ;  /* 0x0000000503037c24 */ /* 0x000fe2000f8e02ff */
[----:B------:R-:W-:Y:S02]  /*de70*/  ULDC.64 UR4, c[0x0][0x650] ;  /* 0x0001940000047ab9 */ /* 0x000fe40000000a00 */
[----:B------:R-:W-:Y:S01]  /*de80*/  ISETP.GE.U32.AND P0, PT, R16, UR4, PT ;  /* 0x0000000410007c0c */ /* 0x000fe2000bf06070 */
[----:B------:R-:W-:-:S05]  /*de90*/  IMAD.IADD R17, R17, 0x1, R3 ;  /* 0x0000000111117824 */ /* 0x000fca00078e0203 */
[----:B------:R-:W-:-:S13]  /*dea0*/  ISETP.GE.U32.AND.EX P0, PT, R17, UR5, PT, P0 ;  /* 0x0000000511007c0c */ /* 0x000fda000bf06100 */
[----:B------:R-:W-:Y:S05]  /*deb0*/  @P0 BRA `(.L_x_298) ;  /* 0x0000000400640947 */ /* 0x000fea0003800000 */
[----:B------:R-:W0:Y:S01]  /*dec0*/  S2R R12, SR_CTAID.X ;  /* 0x00000000000c7919 */ /* 0x000e220000002500 */
[----:B-1-3--:R-:W1:Y:S01]  /*ded0*/  LDC.64 R10, c[0x0][0x628] ;  /* 0x00018a00ff0a7b82 */ /* 0x00ae620000000a00 */
[----:B------:R-:W-:Y:S01]  /*dee0*/  ULDC UR4, c[0x0][0x150] ;  /* 0x0000540000047ab9 */ /* 0x000fe20000000800 */
[----:B------:R-:W-:Y:S01]  /*def0*/  IMAD.MOV.U32 R8, RZ, RZ, R16 ;  /* 0x000000ffff087224 */ /* 0x000fe200078e0010 */
[----:B------:R-:W2:Y:S01]  /*df00*/  S2R R20, SR_CTAID.Y ;  /* 0x0000000000147919 */ /* 0x000ea20000002600 */
[----:B------:R-:W-:-:S04]  /*df10*/  IMAD.MOV.U32 R9, RZ, RZ, R17 ;  /* 0x000000ffff097224 */ /* 0x000fc800078e0011 */
[----:B------:R-:W3:Y:S08]  /*df20*/  LDC R21, c[0x0][0x144] ;  /* 0x00005100ff157b82 */ /* 0x000ef00000000800 */
[----:B------:R-:W2:Y:S08]  /*df30*/  LDC R0, c[0x0][0x630] ;  /* 0x00018c00ff007b82 */ /* 0x000eb00000000800 */
[----:B----4-:R-:W4:Y:S01]  /*df40*/  LDC.64 R14, c[0x0][0x620] ;  /* 0x00018800ff0e7b82 */ /* 0x010f220000000a00 */
[----:B-1----:R-:W-:-:S04]  /*df50*/  ISETP.NE.U32.AND P0, PT, R10, RZ, PT ;  /* 0x000000ff0a00720c */ /* 0x002fc80003f05070 */
[----:B------:R-:W-:Y:S02]  /*df60*/  ISETP.NE.AND.EX P0, PT, R11, RZ, PT, P0 ;  /* 0x000000ff0b00720c */ /* 0x000fe40003f05300 */
[----:B0-----:R-:W-:-:S05]  /*df70*/  I2FP.F32.U32 R3, R12 ;  /* 0x0000000c00037245 */ /* 0x001fca0000201000 */
[----:B------:R-:W-:-:S04]  /*df80*/  FMUL R3, R3, UR4 ;  /* 0x0000000403037c20 */ /* 0x000fc80008400000 */
[----:B------:R0:W1:Y:S02]  /*df90*/  F2I.U32.TRUNC.NTZ R19, R3 ;  /* 0x0000000300137305 */ /* 0x000064000020f000 */
[----:B--23--:R-:W-:Y:S05]  /*dfa0*/  @!P0 BRA `(.L_x_299) ;  /* 0x0000000000288947 */ /* 0x00cfea0003800000 */
[----:B0-----:R-:W0:Y:S02]  /*dfb0*/  LDC R3, c[0x0][0x634] ;  /* 0x00018d00ff037b82 */ /* 0x001e240000000800 */
        /* <DEDUP_REMOVED lines=9> */
.L_x_299:
[----:B------:R-:W2:Y:S01]  /*e050*/  LDC.64 R26, c[0x0][0x640] ;  /* 0x00019000ff1a7b82 */ /* 0x000ea20000000a00 */
[-C--:B------:R-:W-:Y:S01]  /*e060*/  SHF.R.U64 R22, R8, R0.reuse, R9 ;  /* 0x0000000008167219 */ /* 0x080fe20000001209 */
[----:B-1----:R-:W-:Y:S01]  /*e070*/  IMAD.MOV R19, RZ, RZ, -R19 ;  /* 0x000000ffff137224 */ /* 0x002fe200078e0a13 */
[----:B------:R-:W-:Y:S01]  /*e080*/  SHF.R.U32.HI R0, RZ, R0, R9 ;  /* 0x00000000ff007219 */ /* 0x000fe20000011609 */
[----:B------:R-:W-:Y:S01]  /*e090*/  ULDC UR4, c[0x0][0x154] ;  /* 0x0000550000047ab9 */ /* 0x000fe20000000800 */
[----:B0-----:R-:W-:Y:S01]  /*e0a0*/  IADD3 R3, P0, RZ, -R22, RZ ;  /* 0x80000016ff037210 */ /* 0x001fe20007f1e0ff */
[----:B------:R-:W-:Y:S02]  /*e0b0*/  IMAD R21, R21, R19, R12 ;  /* 0x0000001315157224 */ /* 0x000fe400078e020c */
[----:B------:R-:W0:Y:S01]  /*e0c0*/  LDC R6, c[0x0][0x618] ;  /* 0x00018600ff067b82 */ /* 0x000e220000000800 */
[----:B------:R-:W-:Y:S02]  /*e0d0*/  IMAD.MOV.U32 R7, RZ, RZ, 0x1 ;  /* 0x00000001ff077424 */ /* 0x000fe400078e00ff */
[----:B------:R-:W-:-:S04]  /*e0e0*/  IMAD.X R5, RZ, RZ, ~R0, P0 ;  /* 0x000000ffff057224 */ /* 0x000fc800000e0e00 */
[-C--:B----4-:R-:W-:Y:S01]  /*e0f0*/  IMAD R0, R5, R14.reuse, RZ ;  /* 0x0000000e05007224 */ /* 0x090fe200078e02ff */
[----:B------:R-:W1:Y:S01]  /*e100*/  LDC R8, c[0x0][0x608] ;  /* 0x00018200ff087b82 */ /* 0x000e620000000800 */
[----:B------:R-:W-:-:S04]  /*e110*/  IMAD.WIDE.U32 R4, R3, R14, R16 ;  /* 0x0000000e03047225 */ /* 0x000fc800078e0010 */
[----:B------:R-:W-:Y:S01]  /*e120*/  IMAD R3, R3, R15, R0 ;  /* 0x0000000f03037224 */ /* 0x000fe200078e0200 */
[----:B------:R-:W-:Y:S02]  /*e130*/  I2FP.F32.U32 R0, R20 ;  /* 0x0000001400007245 */ /* 0x000fe40000201000 */
[----:B------:R-:W3:Y:S01]  /*e140*/  LDC R24, c[0x0][0x658] ;  /* 0x00019600ff187b82 */ /* 0x000ee20000000800 */
[----:B------:R-:W-:Y:S01]  /*e150*/  IMAD.IADD R3, R5, 0x1, R3 ;  /* 0x0000000105037824 */ /* 0x000fe200078e0203 */
[----:B--2---:R-:W-:Y:S01]  /*e160*/  ISETP.NE.U32.AND P0, PT, R26, RZ, PT ;  /* 0x000000ff1a00720c */ /* 0x004fe20003f05070 */
[----:B------:R-:W-:Y:S01]  /*e170*/  FMUL R0, R0, UR4 ;  /* 0x0000000400007c20 */ /* 0x000fe20008400000 */
[----:B------:R-:W-:Y:S02]  /*e180*/  IMAD.MOV.U32 R5, RZ, RZ, -0x1 ;  /* 0xffffffffff057424 */ /* 0x000fe400078e00ff */
[----:B------:R-:W-:Y:S01]  /*e190*/  ISETP.NE.AND.EX P0, PT, R27, RZ, PT, P0 ;  /* 0x000000ff1b00720c */ /* 0x000fe20003f05300 */
[----:B------:R2:W4:Y:S01]  /*e1a0*/  F2I.U32.TRUNC.NTZ R13, R0 ;  /* 0x00000000000d7305 */ /* 0x000522000020f000 */
[----:B------:R-:W2:Y:S01]  /*e1b0*/  LDC R15, c[0x0][0x148] ;  /* 0x00005200ff0f7b82 */ /* 0x000ea20000000800 */
[----:B0-----:R-:W-:-:S02]  /*e1c0*/  SHF.R.U64 R12, R4, R6, R3 ;  /* 0x00000006040c7219 */ /* 0x001fc40000001203 */
[----:B------:R-:W-:-:S05]  /*e1d0*/  SHF.R.U32.HI R3, RZ, R6, R3 ;  /* 0x00000006ff037219 */ /* 0x000fca0000011603 */
[----:B------:R-:W0:Y:S01]  /*e1e0*/  LDC R19, c[0x0][0x600] ;  /* 0x00018000ff137b82 */ /* 0x000e220000000800 */
[-CC-:B-1----:R-:W-:Y:S02]  /*e1f0*/  SHF.R.U64 R10, R12, R8.reuse, R3.reuse ;  /* 0x000000080c0a7219 */ /* 0x182fe40000001203 */
[----:B------:R-:W-:-:S05]  /*e200*/  SHF.R.U32.HI R3, RZ, R8, R3 ;  /* 0x00000008ff037219 */ /* 0x000fca0000011603 */
[----:B------:R-:W1:Y:S01]  /*e210*/  LDC R25, c[0x0][0x648] ;  /* 0x00019200ff197b82 */ /* 0x000e620000000800 */
[-C--:B---3--:R-:W-:Y:S02]  /*e220*/  SHF.L.U32 R4, R5, R24.reuse, RZ ;  /* 0x0000001805047219 */ /* 0x088fe400000006ff */
[--C-:B------:R-:W-:Y:S02]  /*e230*/  SHF.R.U64 R14, R10, R24, R3.reuse ;  /* 0x000000180a0e7219 */ /* 0x100fe40000001203 */
[----:B------:R-:W-:Y:S02]  /*e240*/  LOP3.LUT R23, RZ, R4, RZ, 0x33, !PT ;  /* 0x00000004ff177212 */ /* 0x000fe400078e33ff */
[-C--:B------:R-:W-:Y:S01]  /*e250*/  SHF.R.U32.HI R5, RZ, R24.reuse, R3 ;  /* 0x00000018ff057219 */ /* 0x080fe20000011603 */
[----:B------:R-:W3:Y:S01]  /*e260*/  LDC R28, c[0x0][0x638] ;  /* 0x00018e00ff1c7b82 */ /* 0x000ee20000000800 */
[----:B------:R-:W-:Y:S01]  /*e270*/  SHF.L.U32 R152, R7, R24, RZ ;  /* 0x0000001807987219 */ /* 0x000fe200000006ff */
[----:B------:R-:W-:-:S06]  /*e280*/  IMAD.MOV.U32 R4, RZ, RZ, R14 ;  /* 0x000000ffff047224 */ /* 0x000fcc00078e000e */
[----:B------:R-:W0:Y:S01]  /*e290*/  LDC R29, c[0x0][0x610] ;  /* 0x00018400ff1d7b82 */ /* 0x000e220000000800 */
[----:B----4-:R-:W-:Y:S05]  /*e2a0*/  @!P0 BRA `(.L_x_300) ;  /* 0x0000000000288947 */ /* 0x010fea0003800000 */
[----:B------:R-:W4:Y:S02]  /*e2b0*/  LDC R3, c[0x0][0x64c] ;  /* 0x00019300ff037b82 */ /* 0x000f240000000800 */
[----:B----4-:R-:W-:-:S05]  /*e2c0*/  IADD3 R3, P0, R14, R3, RZ ;  /* 0x000000030e037210 */ /* 0x010fca0007f1e0ff */
        /* <DEDUP_REMOVED lines=8> */
.L_x_300:
[----:B------:R-:W-:Y:S01]  /*e350*/  ISETP.NE.AND P0, PT, R2, 0x1, PT ;  /* 0x000000010200780c */ /* 0x000fe20003f05270 */
[----:B0-----:R-:W-:Y:S01]  /*e360*/  VIADD R7, R19, 0xffffffff ;  /* 0xffffffff13077836 */ /* 0x001fe20000000000 */
[----:B-12---:R-:W-:Y:S01]  /*e370*/  SHF.R.U64 R0, R4, R25, R5 ;  /* 0x0000001904007219 */ /* 0x006fe20000001205 */
[----:B------:R-:W-:Y:S01]  /*e380*/  IMAD.MOV R13, RZ, RZ, -R13 ;  /* 0x000000ffff0d7224 */ /* 0x000fe200078e0a0d */
[----:B------:R-:W-:Y:S01]  /*e390*/  LOP3.LUT R5, R10, R23, RZ, 0xc0, !PT ;  /* 0x000000170a057212 */ /* 0x000fe200078ec0ff */
[----:B------:R-:W-:Y:S02]  /*e3a0*/  IMAD.MOV.U32 R4, RZ, RZ, 0x1 ;  /* 0x00000001ff047424 */ /* 0x000fe400078e00ff */
[----:B------:R-:W-:Y:S02]  /*e3b0*/  IMAD.MOV R3, RZ, RZ, -R0 ;  /* 0x000000ffff037224 */ /* 0x000fe400078e0a00 */
[----:B------:R-:W-:Y:S01]  /*e3c0*/  IMAD R152, R152, R0, R5 ;  /* 0x0000000098987224 */ /* 0x000fe200078e0205 */
[----:B------:R-:W-:Y:S01]  /*e3d0*/  LOP3.LUT R5, R12, R7, RZ, 0xc0, !PT ;  /* 0x000000070c057212 */ /* 0x000fe200078ec0ff */
[----:B---3--:R-:W-:-:S02]  /*e3e0*/  IMAD R0, R3, R28, R14 ;  /* 0x0000001c03007224 */ /* 0x008fc400078e020e */
[----:B------:R-:W-:Y:S02]  /*e3f0*/  @P0 IMAD R21, R15, R13, R20 ;  /* 0x0000000d0f150224 */ /* 0x000fe400078e0214 */
[----:B------:R-:W-:Y:S01]  /*e400*/  IMAD R3, R0, R19, R5 ;  /* 0x0000001300037224 */ /* 0x000fe200078e0205 */
[----:B------:R-:W-:Y:S01]  /*e410*/  PRMT R0, R4, 0x7610, R0 ;  /* 0x0000761004007816 */ /* 0x000fe20000000000 */
[----:B------:R-:W-:-:S05]  /*e420*/  IMAD R152, R152, R29, R21 ;  /* 0x0000001d98987224 */ /* 0x000fca00078e0215 */
[----:B------:R-:W-:Y:S02]  /*e430*/  SEL R23, R3, R152, !P0 ;  /* 0x0000009803177207 */ /* 0x000fe40004000000 */
[----:B------:R-:W-:-:S07]  /*e440*/  SEL R152, R152, R3, !P0 ;  /* 0x0000000398987207 */ /* 0x000fce0004000000 */
.L_x_298:
[----:B------:R-:W-:-:S13]  /*e450*/  LOP3.LUT P0, RZ, R0, 0xff, RZ, 0xc0, !PT ;  /* 0x000000ff00ff7812 */ /* 0x000fda000780c0ff */
[----:B------:R-:W-:Y:S05]  /*e460*/  @P0 BRA `(.L_x_301) ;  /* 0xffffff2800bc0947 */ /* 0x000fea000383ffff */
[----:B------:R-:W-:Y:S05]  /*e470*/  EXIT ;  /* 0x000000000000794d */ /* 0x000fea0003800000 */
.L_x_3:
[----:B0-----:R-:W-:Y:S01]  /*e480*/  ULDC.64 UR4, c[0x0][0x650] ;  /* 0x0001940000047ab9 */ /* 0x001fe20000000a00 */
        /* <DEDUP_REMOVED lines=25> */
.L_x_303:
        /* <DEDUP_REMOVED lines=17> */
[----:B------:R-:W-:-:S03]  /*e730*/  IMAD.MOV.U32 R7, RZ, RZ, 0x1 ;  /* 0x00000001ff077424 */ /* 0x000fc600078e00ff */
[----:B0-----:R-:W-:Y:S02]  /*e740*/  SHF.R.U64 R10, R6, R12, R3 ;  /* 0x0000000c060a7219 */ /* 0x001fe40000001203 */
[----:B------:R-:W-:Y:S02]  /*e750*/  I2FP.F32.U32 R6, R0 ;  /* 0x0000000000067245 */ /* 0x000fe40000201000 */
[----:B------:R-:W0:Y:S01]  /*e760*/  LDC R8, c[0x0][0x658] ;  /* 0x00019600ff087b82 */ /* 0x000e220000000800 */
[----:B-1----:R-:W-:Y:S01]  /*e770*/  ISETP.NE.U32.AND P0, PT, R24, RZ, PT ;  /* 0x000000ff1800720c */ /* 0x002fe20003f05070 */
[----:B---3--:R-:W-:Y:S02]  /*e780*/  IMAD.MOV R5, RZ, RZ, -R9 ;  /* 0x000000ffff057224 */ /* 0x008fe400078e0a09 */
[----:B------:R-:W-:Y:S01]  /*e790*/  FMUL R6, R6, UR4 ;  /* 0x0000000406067c20 */ /* 0x000fe20008400000 */
[----:B------:R-:W-:Y:S02]  /*e7a0*/  SHF.R.U32.HI R3, RZ, R12, R3 ;  /* 0x0000000cff037219 */ /* 0x000fe40000011603 */
[----:B------:R-:W-:Y:S01]  /*e7b0*/  ISETP.NE.AND.EX P0, PT, R25, RZ, PT, P0 ;  /* 0x000000ff1900720c */ /* 0x000fe20003f05300 */
[----:B------:R1:W3:Y:S01]  /*e7c0*/  F2I.U32.TRUNC.NTZ R13, R6 ;  /* 0x00000006000d7305 */ /* 0x0002e2000020f000 */
[----:B------:R-:W1:Y:S01]  /*e7d0*/  LDC R15, c[0x0][0x148] ;  /* 0x00005200ff0f7b82 */ /* 0x000e620000000800 */
[----:B--2---:R-:W-:-:S02]  /*e7e0*/  IMAD R22, R11, R5, R4 ;  /* 0x000000050b167224 */ /* 0x004fc400078e0204 */
[----:B------:R-:W-:-:S05]  /*e7f0*/  IMAD.MOV.U32 R5, RZ, RZ, -0x1 ;  /* 0xffffffffff057424 */ /* 0x000fca00078e00ff */
[----:B------:R-:W2:Y:S01]  /*e800*/  LDC R20, c[0x0][0x600] ;  /* 0x00018000ff147b82 */ /* 0x000ea20000000800 */
[-CC-:B----4-:R-:W-:Y:S02]  /*e810*/  SHF.R.U64 R12, R10, R14.reuse, R3.reuse ;  /* 0x0000000e0a0c7219 */ /* 0x190fe40000001203 */
[----:B------:R-:W-:-:S05]  /*e820*/  SHF.R.U32.HI R3, RZ, R14, R3 ;  /* 0x0000000eff037219 */ /* 0x000fca0000011603 */
[----:B------:R-:W4:Y:S01]  /*e830*/  LDC R19, c[0x0][0x648] ;  /* 0x00019200ff137b82 */ /* 0x000f220000000800 */
[-C--:B0-----:R-:W-:Y:S02]  /*e840*/  SHF.L.U32 R4, R5, R8.reuse, RZ ;  /* 0x0000000805047219 */ /* 0x081fe400000006ff */
[--C-:B------:R-:W-:Y:S02]  /*e850*/  SHF.R.U64 R14, R12, R8, R3.reuse ;  /* 0x000000080c0e7219 */ /* 0x100fe40000001203 */
[----:B------:R-:W-:Y:S02]  /*e860*/  LOP3.LUT R27, RZ, R4, RZ, 0x33, !PT ;  /* 0x00000004ff1b7212 */ /* 0x000fe400078e33ff */
[-C--:B------:R-:W-:Y:S01]  /*e870*/  SHF.R.U32.HI R5, RZ, R8.reuse, R3 ;  /* 0x00000008ff057219 */ /* 0x080fe20000011603 */
[----:B------:R-:W0:Y:S01]  /*e880*/  LDC R21, c[0x0][0x638] ;  /* 0x00018e00ff157b82 */ /* 0x000e220000000800 */
[----:B------:R-:W-:Y:S01]  /*e890*/  SHF.L.U32 R26, R7, R8, RZ ;  /* 0x00000008071a7219 */ /* 0x000fe200000006ff */
[----:B------:R-:W-:-:S06]  /*e8a0*/  IMAD.MOV.U32 R4, RZ, RZ, R14 ;  /* 0x000000ffff047224 */ /* 0x000fcc00078e000e */
[----:B------:R-:W0:Y:S01]  /*e8b0*/  LDC R28, c[0x0][0x610] ;  /* 0x00018400ff1c7b82 */ /* 0x000e220000000800 */
[----:B-1-3--:R-:W-:Y:S05]  /*e8c0*/  @!P0 BRA `(.L_x_304) ;  /* 0x0000000000288947 */ /* 0x00afea0003800000 */
[----:B------:R-:W1:Y:S02]  /*e8d0*/  LDC R3, c[0x0][0x64c] ;  /* 0x00019300ff037b82 */ /* 0x000e640000000800 */
[----:B-1----:R-:W-:-:S05]  /*e8e0*/  IADD3 R3, P0, R14, R3, RZ ;  /* 0x000000030e037210 */ /* 0x002fca0007f1e0ff */
        /* <DEDUP_REMOVED lines=8> */
.L_x_304:
[----:B------:R-:W-:Y:S01]  /*e970*/  ISETP.NE.AND P0, PT, R2, 0x1, PT ;  /* 0x000000010200780c */ /* 0x000fe20003f05270 */
[----:B--2---:R-:W-:Y:S01]  /*e980*/  VIADD R7, R20, 0xffffffff ;  /* 0xffffffff14077836 */ /* 0x004fe20000000000 */
[----:B----4-:R-:W-:Y:S01]  /*e990*/  SHF.R.U64 R4, R4, R19, R5 ;  /* 0x0000001304047219 */ /* 0x010fe20000001205 */
[----:B------:R-:W-:Y:S01]  /*e9a0*/  IMAD.MOV R13, RZ, RZ, -R13 ;  /* 0x000000ffff0d7224 */ /* 0x000fe200078e0a0d */
[----:B------:R-:W-:Y:S02]  /*e9b0*/  LOP3.LUT R3, R12, R27, RZ, 0xc0, !PT ;  /* 0x0000001b0c037212 */ /* 0x000fe400078ec0ff */
[----:B------:R-:W-:Y:S01]  /*e9c0*/  LOP3.LUT R7, R10, R7, RZ, 0xc0, !PT ;  /* 0x000000070a077212 */ /* 0x000fe200078ec0ff */
[----:B------:R-:W-:Y:S02]  /*e9d0*/  IMAD.MOV R5, RZ, RZ, -R4 ;  /* 0x000000ffff057224 */ /* 0x000fe400078e0a04 */
[----:B------:R-:W-:-:S04]  /*e9e0*/  IMAD R3, R26, R4, R3 ;  /* 0x000000041a037224 */ /* 0x000fc800078e0203 */
[----:B------:R-:W-:Y:S02]  /*e9f0*/  @P0 IMAD R22, R15, R13, R0 ;  /* 0x0000000d0f160224 */ /* 0x000fe400078e0200 */
[----:B0-----:R-:W-:Y:S02]  /*ea00*/  IMAD R0, R5, R21, R14 ;  /* 0x0000001505007224 */ /* 0x001fe400078e020e */
[----:B------:R-:W-:Y:S02]  /*ea10*/  IMAD R19, R3, R28, R22 ;  /* 0x0000001c03137224 */ /* 0x000fe400078e0216 */
[----:B------:R-:W-:Y:S02]  /*ea20*/  IMAD R0, R0, R20, R7 ;  /* 0x0000001400007224 */ /* 0x000fe400078e0207 */
[----:B------:R-:W-:-:S03]  /*ea30*/  IMAD.MOV.U32 R3, RZ, RZ, 0x1 ;  /* 0x00000001ff037424 */ /* 0x000fc600078e00ff */
[----:B------:R-:W-:Y:S02]  /*ea40*/  SEL R22, R0, R19, !P0 ;  /* 0x0000001300167207 */ /* 0x000fe40004000000 */
[----:B------:R-:W-:-:S07]  /*ea50*/  SEL R19, R19, R0, !P0 ;  /* 0x0000000013137207 */ /* 0x000fce0004000000 */
.L_x_302:
[----:B------:R-:W-:-:S08]  /*ea60*/  NOP ;  /* 0x0000000000007918 */ /* 0x000fd00000000000 */
[----:B------:R-:W0:-:S00]  /*ea70*/  USETMAXREG.DEALLOC.CTAPOOL 0x28 ;  /* 0x00000028000079c8 */ /* 0x000e0000080e0500 */
[----:B------:R-:W-:-:S13]  /*ea80*/  ISETP.NE.AND P0, PT, RZ, UR8, PT ;  /* 0x00000008ff007c0c */ /* 0x000fda000bf05270 */
[----:B------:R-:W-:Y:S05]  /*ea90*/  @P0 EXIT ;  /* 0x000000000000094d */ /* 0x000fea0003800000 */
[----:B0-----:R-:W-:Y:S01]  /*eaa0*/  LOP3.LUT P0, RZ, R3, 0xff, RZ, 0xc0, !PT ;  /* 0x000000ff03ff7812 */ /* 0x001fe2000780c0ff */
[----:B------:R-:W-:Y:S02]  /*eab0*/  IMAD.MOV.U32 R24, RZ, RZ, 0x1 ;  /* 0x00000001ff187424 */ /* 0x000fe400078e00ff */
[----:B------:R-:W-:-:S10]  /*eac0*/  IMAD.MOV.U32 R25, RZ, RZ, RZ ;  /* 0x000000ffff197224 */ /* 0x000fd400078e00ff */
[----:B------:R-:W-:Y:S05]  /*ead0*/  @!P0 BRA `(.L_x_305) ;  /* 0x0000001000088947 */ /* 0x000fea0003800000 */
[----:B------:R-:W-:Y:S01]  /*eae0*/  ULDC UR5, c[0x0][0x28c] ;  /* 0x0000a30000057ab9 */ /* 0x000fe20000000800 */
[----:B------:R-:W-:Y:S01]  /*eaf0*/  ULDC UR39, c[0x0][0x658] ;  /* 0x0001960000277ab9 */ /* 0x000fe20000000800 */
[----:B------:R-:W-:Y:S01]  /*eb00*/  UMOV UR6, 0xffffffff ;  /* 0xffffffff00067882 */ /* 0x000fe20000000000 */
[----:B------:R-:W-:Y:S01]  /*eb10*/  UIADD3 UR7, UR5, 0x7f, URZ ;  /* 0x0000007f05077890 */ /* 0x000fe2000fffe03f */
[C---:B------:R-:W-:Y:S01]  /*eb20*/  LOP3.LUT P1, RZ, R18.reuse, 0x7f, RZ, 0xc0, !PT ;  /* 0x0000007f12ff7812 */ /* 0x040fe2000782c0ff */
[----:B------:R-:W-:Y:S01]  /*eb30*/  UMOV UR8, 0x1 ;  /* 0x0000000100087882 */ /* 0x000fe20000000000 */
[----:B------:R-:W-:Y:S01]  /*eb40*/  USHF.L.U32 UR6, UR6, UR39, URZ ;  /* 0x0000002706067299 */ /* 0x000fe2000800063f */
[----:B------:R-:W-:Y:S01]  /*eb50*/  LOP3.LUT P0, RZ, R18, 0x1f, RZ, 0xc0, !PT ;  /* 0x0000001f12ff7812 */ /* 0x000fe2000780c0ff */
[----:B------:R-:W-:Y:S01]  /*eb60*/  USHF.L.U32 UR39, UR8, UR39, URZ ;  /* 0x0000002708277299 */ /* 0x000fe2000800063f */
[----:B------:R-:W-:Y:S01]  /*eb70*/  BSSY B7, `(.L_x_305) ;  /* 0x00000f8000077945 */ /* 0x000fe20003800000 */
[----:B------:R-:W-:Y:S01]  /*eb80*/  USHF.R.S32.HI UR8, URZ, 0x1f, UR7 ;  /* 0x0000001f3f087899 */ /* 0x000fe20008011407 */
[----:B------:R-:W-:Y:S01]  /*eb90*/  PLOP3.LUT P0, PT, P0, P1, PT, 0x8a, 0x0 ;  /* 0x000000000000781c */ /* 0x000fe20000703172 */
[----:B------:R-:W-:Y:S01]  /*eba0*/  ULDC UR4, c[0x0][0xc] ;  /* 0x0000030000047ab9 */ /* 0x000fe20000000800 */
[----:B------:R-:W-:Y:S01]  /*ebb0*/  ULDC UR5, c[0x0][0x10] ;  /* 0x0000040000057ab9 */ /* 0x000fe20000000800 */
[----:B------:R-:W-:Y:S01]  /*ebc0*/  ULEA.HI UR8, UR8, UR7, URZ, 0x7 ;  /* 0x0000000708087291 */ /* 0x000fe2000f8f383f */
[----:B------:R-:W-:Y:S01]  /*ebd0*/  P2R R0, PR, RZ, 0x2 ;  /* 0x00000002ff007803 */ /* 0x000fe20000000000 */
[----:B------:R-:W-:Y:S01]  /*ebe0*/  UIMAD.WIDE.U32 UR4, UR4, UR5, URZ ;  /* 0x00000005040472a5 */ /* 0x000fe2000f8e003f */
[----:B------:R-:W-:Y:S01]  /*ebf0*/  IMAD.MOV.U32 R26, RZ, RZ, 0x1 ;  /* 0x00000001ff1a7424 */ /* 0x000fe200078e00ff */
[----:B------:R-:W-:Y:S01]  /*ec00*/  ULOP3.LUT UR38, URZ, UR6, URZ, 0x33, !UPT ;  /* 0x000000063f267292 */ /* 0x000fe2000f8e333f */
[----:B------:R-:W-:Y:S01]  /*ec10*/  P2R R28, PR, RZ, 0x1 ;  /* 0x00000001ff1c7803 */ /* 0x000fe20000000000 */
[----:B------:R-:W-:Y:S01]  /*ec20*/  USHF.R.S32.HI UR43, URZ, 0x7, UR8 ;  /* 0x000000073f2b7899 */ /* 0x000fe20008011408 */
[----:B------:R-:W-:Y:S01]  /*ec30*/  IMAD.MOV.U32 R24, RZ, RZ, 0x1 ;  /* 0x00000001ff187424 */ /* 0x000fe200078e00ff */
[----:B------:R-:W-:Y:S01]  /*ec40*/  ULDC UR6, c[0x0][0x14] ;  /* 0x0000050000067ab9 */ /* 0x000fe20000000800 */
[----:B------:R-:W-:Y:S01]  /*ec50*/  IMAD.MOV.U32 R25, RZ, RZ, RZ ;  /* 0x000000ffff197224 */ /* 0x000fe200078e00ff */
[----:B------:R-:W-:-:S02]  /*ec60*/  UIMAD.WIDE.U32 UR46, UR4, UR6, URZ ;  /* 0x00000006042e72a5 */ /* 0x000fc4000f8e003f */
[----:B------:R-:W-:Y:S01]  /*ec70*/  UIMAD UR44, UR5, UR6, URZ ;  /* 0x00000006052c72a4 */ /* 0x000fe2000f8e023f */
[----:B------:R-:W-:Y:S01]  /*ec80*/  ULDC UR40, c[0x0][0x600] ;  /* 0x0001800000287ab9 */ /* 0x000fe20000000800 */
[----:B------:R-:W-:Y:S02]  /*ec90*/  ULOP3.LUT UR41, UR42, 0x2, URZ, 0xfc, !UPT ;  /* 0x000000022a297892 */ /* 0x000fe4000f8efc3f */
[----:B------:R-:W-:Y:S02]  /*eca0*/  UIADD3 UR40, UR40, -0x1, URZ ;  /* 0xffffffff28287890 */ /* 0x000fe4000fffe03f */
[----:B------:R-:W-:Y:S02]  /*ecb0*/  UIADD3 UR44, UR47, UR44, URZ ;  /* 0x0000002c2f2c7290 */ /* 0x000fe4000fffe03f */
[----:B------:R-:W-:Y:S01]  /*ecc0*/  UIADD3 UR45, UR43, 0x1, URZ ;  /* 0x000000012b2d7890 */ /* 0x000fe2000fffe03f */
[----:B------:R-:W-:-:S11]  /*ecd0*/  ULDC.64 UR36, c[0x0][0x198] ;  /* 0x0000660000247ab9 */ /* 0x000fd60000000a00 */
.L_x_319:
[----:B------:R-:W-:-:S03]  /*ece0*/  UMOV UR4, 0xffffffff ;  /* 0xffffffff00047882 */ /* 0x000fc60000000000 */
[----:B------:R-:W-:Y:S05]  /*ecf0*/  BRA.DIV UR4, `(.L_x_306) ;  /* 0x00000012049c7947 */ /* 0x000fea000b800000 */
[----:B------:R-:W-:-:S13]  /*ed00*/  ELECT P6, URZ, PT ;  /* 0x00000000003f782f */ /* 0x000fda00038c0000 */
.L_x_332:
[----:B------:R-:W-:Y:S04]  /*ed10*/  BSSY B6, `(.L_x_307) ;  /* 0x000006a000067945 */ /* 0x000fe80003800000 */
[----:B------:R-:W-:Y:S05]  /*ed20*/  @!P6 BRA `(.L_x_308) ;  /* 0x0000000400a0e947 */ /* 0x000fea0003800000 */
[----:B------:R-:W0:Y:S01]  /*ed30*/  S2R R0, SR_CgaCtaId ;  /* 0x0000000000007919 */ /* 0x000e220000008800 */
[----:B------:R-:W-:-:S04]  /*ed40*/  MOV R27, 0x400 ;  /* 0x00000400001b7802 */ /* 0x000fc80000000f00 */
[----:B0-----:R-:W-:-:S05]  /*ed50*/  LEA R27, R0, R27, 0x18 ;  /* 0x0000001b001b7211 */ /* 0x001fca00078ec0ff */
[----:B------:R-:W-:-:S05]  /*ed60*/  VIADD R0, R27, 0x800 ;  /* 0x000008001b007836 */ /* 0x000fca0000000000 */
[----:B------:R-:W-:-:S13]  /*ed70*/  LOP3.LUT P0, RZ, R0, 0x3ff, RZ, 0xc0, !PT ;  /* 0x000003ff00ff7812 */ /* 0x000fda000780c0ff */
[----:B------:R-:W-:Y:S05]  /*ed80*/  @!P0 BRA `(.L_x_309) ;  /* 0x0000000000408947 */ /* 0x000fea0003800000 */
[----:B------:R-:W-:Y:S01]  /*ed90*/  MOV R14, 0x0 ;  /* 0x00000000000e7802 */ /* 0x000fe20000000f00 */
[----:B------:R-:W-:Y:S01]  /*eda0*/  ULDC.64 UR4, c[0x4][0x70] ;  /* 0x01001c0000047ab9 */ /* 0x000fe20000000a00 */
[----:B------:R-:W-:Y:S01]  /*edb0*/  ULDC.64 UR6, c[0x4][0x8] ;  /* 0x0100020000067ab9 */ /* 0x000fe20000000a00 */
[----:B------:R-:W-:Y:S02]  /*edc0*/  IMAD.U32 R4, RZ, RZ, UR4 ;  /* 0x00000004ff047e24 */ /* 0x000fe4000f8e00ff */
[----:B------:R-:W-:Y:S01]  /*edd0*/  IMAD.U32 R5, RZ, RZ, UR5 ;  /* 0x00000005ff057e24 */ /* 0x000fe2000f8e00ff */
[----:B------:R-:W0:Y:S01]  /*ede0*/  LDC.64 R14, c[0x4][R14] ;  /* 0x010000000e0e7b82 */ /* 0x000e220000000a00 */
[----:B------:R-:W-:Y:S01]  /*edf0*/  ULDC.64 UR4, c[0x4][0x78] ;  /* 0x01001e0000047ab9 */ /* 0x000fe20000000a00 */
[----:B------:R-:W-:Y:S02]  /*ee00*/  IMAD.U32 R10, RZ, RZ, UR6 ;  /* 0x00000006ff0a7e24 */ /* 0x000fe4000f8e00ff */
[----:B------:R-:W-:-:S02]  /*ee10*/  IMAD.U32 R6, RZ, RZ, UR4 ;  /* 0x00000004ff067e24 */ /* 0x000fc4000f8e00ff */
[----:B------:R-:W-:Y:S02]  /*ee20*/  IMAD.U32 R7, RZ, RZ, UR5 ;  /* 0x00000005ff077e24 */ /* 0x000fe4000f8e00ff */
[----:B------:R-:W-:Y:S02]  /*ee30*/  IMAD.U32 R11, RZ, RZ, UR7 ;  /* 0x00000007ff0b7e24 */ /* 0x000fe4000f8e00ff */
[----:B------:R-:W-:Y:S02]  /*ee40*/  IMAD.MOV.U32 R8, RZ, RZ, 0x70 ;  /* 0x00000070ff087424 */ /* 0x000fe400078e00ff */
[----:B------:R-:W-:Y:S02]  /*ee50*/  IMAD.MOV.U32 R12, RZ, RZ, 0x1 ;  /* 0x00000001ff0c7424 */ /* 0x000fe400078e00ff */
[----:B------:R-:W-:-:S07]  /*ee60*/  IMAD.MOV.U32 R13, RZ, RZ, RZ ;  /* 0x000000ffff0d7224 */ /* 0x000fce00078e00ff */
[----:B------:R-:W-:-:S07]  /*ee70*/  LEPC R20, `(.L_x_309) ;  /* 0x000000001014794e */ /* 0x000fce0000000000 */
[----:B0-----:R-:W-:Y:S05]  /*ee80*/  CALL.ABS.NOINC R14 ;  /* 0x000000000e007343 */ /* 0x001fea0003c00000 */
.L_x_309:
        /* <DEDUP_REMOVED lines=19> */
.L_x_310:
[----:B------:R-:W0:Y:S02]  /*efc0*/  LDC R0, c[0x0][0x28c] ;  /* 0x0000a300ff007b82 */ /* 0x000e240000000800 */
[----:B0-----:R-:W-:-:S13]  /*efd0*/  ISETP.GE.AND P0, PT, R0, 0x1, PT ;  /* 0x000000010000780c */ /* 0x001fda0003f06270 */
[----:B------:R-:W-:Y:S05]  /*efe0*/  @!P0 BRA `(.L_x_308) ;  /* 0x0000000000f08947 */ /* 0x000fea0003800000 */
[----:B------:R-:W-:Y:S02]  /*eff0*/  IMAD.SHL.U32 R19, R19, 0x100, RZ ;  /* 0x0000010013137824 */ /* 0x000fe400078e00ff */
[----:B------:R-:W-:Y:S02]  /*f000*/  IMAD.SHL.U32 R22, R22, 0x80, RZ ;  /* 0x0000008016167824 */ /* 0x000fe400078e00ff */
[----:B------:R-:W-:Y:S02]  /*f010*/  IMAD.MOV.U32 R7, RZ, RZ, RZ ;  /* 0x000000ffff077224 */ /* 0x000fe400078e00ff */
[----:B------:R-:W-:Y:S02]  /*f020*/  IMAD.U32 R8, RZ, RZ, UR45 ;  /* 0x0000002dff087e24 */ /* 0x000fe4000f8e00ff */
[----:B------:R-:W-:Y:S02]  /*f030*/  IMAD.MOV.U32 R0, RZ, RZ, R24 ;  /* 0x000000ffff007224 */ /* 0x000fe400078e0018 */
[----:B------:R-:W-:-:S02]  /*f040*/  IMAD.MOV.U32 R4, RZ, RZ, R25 ;  /* 0x000000ffff047224 */ /* 0x000fc400078e0019 */
[----:B------:R-:W-:-:S07]  /*f050*/  VIADD R9, R19, 0x80 ;  /* 0x0000008013097836 */ /* 0x000fce0000000000 */
.L_x_314:
[----:B------:R-:W-:Y:S01]  /*f060*/  IMAD R6, R4, 0x8, R27 ;  /* 0x0000000804067824 */ /* 0x000fe200078e021b */
[----:B------:R-:W-:Y:S02]  /*f070*/  SHF.L.U32 R3, R0, 0x1f, RZ ;  /* 0x0000001f00037819 */ /* 0x000fe400000006ff */
[----:B------:R-:W-:Y:S02]  /*f080*/  LOP3.LUT P1, RZ, R18, 0x7f, RZ, 0xc0, !PT ;  /* 0x0000007f12ff7812 */ /* 0x000fe4000782c0ff */
[----:B------:R-:W0:Y:S11]  /*f090*/  SYNCS.PHASECHK.TRANS64.TRYWAIT P0, [R6+URZ+0x20], R3 ;  /* 0x00002003060075a7 */ /* 0x000e36000800017f */
[----:B------:R-:W1:Y:S01]  /*f0a0*/  @!P1 LDC R5, c[0x0][0x500] ;  /* 0x00014000ff059b82 */ /* 0x000e620000000800 */
[----:B0-----:R-:W-:Y:S05]  /*f0b0*/  @!P0 BRA `(.L_x_311) ;  /* 0x0000000c00cc8947 */ /* 0x001fea0003800000 */
.L_x_333:
[----:B------:R-:W-:Y:S01]  /*f0c0*/  LOP3.LUT P0, RZ, R18, 0x7f, RZ, 0xc0, !PT ;  /* 0x0000007f12ff7812 */ /* 0x000fe2000780c0ff */
[----:B------:R-:W-:-:S04]  /*f0d0*/  UPRMT UR4, UR41, 0x9910, URZ ;  /* 0x0000991029047896 */ /* 0x000fc8000800003f */
[----:B------:R-:W-:-:S08]  /*f0e0*/  UISETP.NE.AND UP0, UPT, UR4, 0x2, UPT ;  /* 0x000000020400788c */ /* 0x000fd0000bf05270 */
[----:B-1----:R1:W-:Y:S01]  /*f0f0*/  @!P0 SYNCS.ARRIVE.TRANS64 RZ, [R6+URZ], R5 ;  /* 0x0000000506ff89a7 */ /* 0x0023e2000800003f */
[----:B------:R-:W-:-:S13]  /*f100*/  PLOP3.LUT P0, PT, PT, PT, UP0, 0x80, 0x0 ;  /* 0x000000000000781c */ /* 0x000fda0003f0f008 */
[----:B-1----:R-:W-:Y:S05]  /*f110*/  @P0 BRA `(.L_x_312) ;  /* 0x0000000000040947 */ /* 0x002fea0003800000 */
[----:B------:R-:W-:Y:S01]  /*f120*/  BPT.TRAP 0x1 ;  /* 0x000000040000795c */ /* 0x000fe20000300000 */
.L_x_312:
[----:B------:R-:W-:-:S13]  /*f130*/  ISETP.NE.AND P0, PT, R28, RZ, PT ;  /* 0x000000ff1c00720c */ /* 0x000fda0003f05270 */
[----:B------:R-:W-:Y:S05]  /*f140*/  @P0 BRA `(.L_x_313) ;  /* 0x0000000000040947 */ /* 0x000fea0003800000 */
[----:B------:R-:W-:Y:S01]  /*f150*/  BPT.TRAP 0x1 ;  /* 0x000000040000795c */ /* 0x000fe20000300000 */
.L_x_313:
[--C-:B0-----:R-:W-:Y:S01]  /*f160*/  IMAD R3, R4, 0x8000, R27.reuse ;  /* 0x0000800004037824 */ /* 0x101fe200078e021b */
[----:B------:R-:W-:Y:S01]  /*f170*/  R2UR UR25, R6 ;  /* 0x00000000061972ca */ /* 0x000fe200000e0000 */
[----:B------:R-:W-:Y:S01]  /*f180*/  IMAD R5, R4, 0x4000, R27 ;  /* 0x0000400004057824 */ /* 0x000fe200078e021b */
[----:B------:R-:W-:Y:S01]  /*f190*/  R2UR UR27, R7 ;  /* 0x00000000071b72ca */ /* 0x000fe200000e0000 */
[----:B------:R-:W-:Y:S01]  /*f1a0*/  VIADD R8, R8, 0xffffffff ;  /* 0xffffffff08087836 */ /* 0x000fe20000000000 */
[----:B------:R-:W-:Y:S01]  /*f1b0*/  R2UR UR16, R3 ;  /* 0x00000000031072ca */ /* 0x000fe200000e0000 */
[----:B------:R-:W-:Y:S01]  /*f1c0*/  UIADD3 UR4, UP0, UR36, 0xf0, URZ ;  /* 0x000000f024047890 */ /* 0x000fe2000ff1e03f */
[----:B------:R-:W-:Y:S01]  /*f1d0*/  R2UR UR8, R5 ;  /* 0x00000000050872ca */ /* 0x000fe200000e0000 */
[----:B------:R-:W-:Y:S01]  /*f1e0*/  UIADD3 UR14, UP1, UR36, 0x1f0, URZ ;  /* 0x000001f0240e7890 */ /* 0x000fe2000ff3e03f */
[----:B------:R-:W-:Y:S01]  /*f1f0*/  R2UR UR28, R23 ;  /* 0x00000000171c72ca */ /* 0x000fe200000e0000 */
[----:B------:R-:W-:Y:S01]  /*f200*/  UIADD3.X UR5, URZ, UR37, URZ, UP0, !UPT ;  /* 0x000000253f057290 */ /* 0x000fe200087fe43f */
[----:B------:R-:W-:Y:S01]  /*f210*/  R2UR UR26, R19 ;  /* 0x00000000131a72ca */ /* 0x000fe200000e0000 */
[----:B------:R-:W-:Y:S01]  /*f220*/  VIADD R4, R4, 0x1 ;  /* 0x0000000104047836 */ /* 0x000fe20000000000 */
[----:B------:R-:W-:Y:S01]  /*f230*/  R2UR UR18, R9 ;  /* 0x00000000091272ca */ /* 0x000fe200000e0000 */
[----:B------:R-:W-:Y:S01]  /*f240*/  UIADD3.X UR15, URZ, UR37, URZ, UP1, !UPT ;  /* 0x000000253f0f7290 */ /* 0x000fe20008ffe43f */
[----:B------:R-:W-:Y:S01]  /*f250*/  R2UR UR11, R22 ;  /* 0x00000000160b72ca */ /* 0x000fe200000e0000 */
[----:B------:R-:W-:Y:S01]  /*f260*/  UMOV UR6, 0x0 ;  /* 0x0000000000067882 */ /* 0x000fe20000000000 */
[----:B------:R-:W-:Y:S01]  /*f270*/  ISETP.GT.AND P1, PT, R8, 0x1, PT ;  /* 0x000000010800780c */ /* 0x000fe20003f24270 */
[----:B------:R-:W-:Y:S01]  /*f280*/  UIADD3 UR24, UR16, 0x800, URZ ;  /* 0x0000080010187890 */ /* 0x000fe2000fffe03f */
[----:B------:R-:W-:Y:S01]  /*f290*/  ISETP.NE.AND P0, PT, R4, 0x4, PT ;  /* 0x000000040400780c */ /* 0x000fe20003f05270 */
[----:B------:R-:W-:Y:S01]  /*f2a0*/  UIADD3 UR16, UR16, 0x4800, URZ ;  /* 0x0000480010107890 */ /* 0x000fe2000fffe03f */
[----:B------:R-:W-:Y:S01]  /*f2b0*/  VIADD R7, R7, 0x80 ;  /* 0x0000008007077836 */ /* 0x000fe20000000000 */
[----:B------:R-:W-:Y:S01]  /*f2c0*/  UIADD3 UR8, UR8, 0x20800, URZ ;  /* 0x0002080008087890 */ /* 0x000fe2000fffe03f */
[----:B------:R-:W-:Y:S01]  /*f2d0*/  SEL R3, RZ, 0x1, P0 ;  /* 0x00000001ff037807 */ /* 0x000fe20000000000 */
[----:B------:R-:W-:Y:S01]  /*f2e0*/  UMOV UR7, 0x10000000 ;  /* 0x1000000000077882 */ /* 0x000fe20000000000 */
[----:B------:R-:W-:Y:S01]  /*f2f0*/  UMOV UR17, UR25 ;  /* 0x0000001900117c82 */ /* 0x000fe20008000000 */
[----:B------:R-:W-:Y:S01]  /*f300*/  UMOV UR19, UR27 ;  /* 0x0000001b00137c82 */ /* 0x000fe20008000000 */
[----:B------:R-:W-:Y:S01]  /*f310*/  UMOV UR20, UR28 ;  /* 0x0000001c00147c82 */ /* 0x000fe20008000000 */
[----:B------:R0:W-:Y:S01]  /*f320*/  UTMALDG.3D [UR24], [UR4], desc[UR6] ;  /* 0x00000618040075b4 */ /* 0x0001e20008011000 */
[----:B------:R-:W-:Y:S01]  /*f330*/  UMOV UR9, UR25 ;  /* 0x0000001900097c82 */ /* 0x000fe20008000000 */
[----:B------:R-:W-:Y:S01]  /*f340*/  UMOV UR10, UR27 ;  /* 0x0000001b000a7c82 */ /* 0x000fe20008000000 */
[----:B------:R-:W-:Y:S01]  /*f350*/  UMOV UR12, UR28 ;  /* 0x0000001c000c7c82 */ /* 0x000fe20008000000 */
[----:B------:R-:W-:-:S02]  /*f360*/  LOP3.LUT R0, R0, R3, RZ, 0x3c, !PT ;  /* 0x0000000300007212 */ /* 0x000fc400078e3cff */
[----:B------:R-:W-:Y:S01]  /*f370*/  SEL R4, R4, RZ, P0 ;  /* 0x000000ff04047207 */ /* 0x000fe20000000000 */
[----:B------:R0:W-:Y:S01]  /*f380*/  UTMALDG.3D [UR16], [UR4], desc[UR6] ;  /* 0x00000610040075b4 */ /* 0x0001e20008011000 */
[----:B------:R0:W-:Y:S02]  /*f390*/  UTMALDG.3D [UR8], [UR14], desc[UR6] ;  /* 0x000006080e0075b4 */ /* 0x0001e40008011000 */
[----:B0-----:R-:W-:Y:S05]  /*f3a0*/  @P1 BRA `(.L_x_314) ;  /* 0xfffffffc002c1947 */ /* 0x001fea000383ffff */
.L_x_308:
[----:B------:R-:W-:Y:S05]  /*f3b0*/  BSYNC B6 ;  /* 0x0000000000067941 */ /* 0x000fea0003800000 */
.L_x_307:
[----:B------:R-:W-:Y:S01]  /*f3c0*/  LOP3.LUT P2, RZ, R26, 0xff, RZ, 0xc0, !PT ;  /* 0x000000ff1aff7812 */ /* 0x000fe2000784c0ff */
[----:B------:R-:W-:Y:S01]  /*f3d0*/  VIADD R25, R25, UR43 ;  /* 0x0000002b19197c36 */ /* 0x000fe20008000000 */
[----:B------:R-:W-:Y:S01]  /*f3e0*/  ULDC.64 UR4, c[0x0][0x650] ;  /* 0x0001940000047ab9 */ /* 0x000fe20000000a00 */
[----:B------:R-:W-:Y:S01]  /*f3f0*/  IMAD.U32 R5, RZ, RZ, UR43 ;  /* 0x0000002bff057e24 */ /* 0x000fe2000f8e00ff */
[----:B------:R-:W-:Y:S01]  /*f400*/  BSSY B0, `(.L_x_315) ;  /* 0x000006c000007945 */ /* 0x000fe20003800000 */
[----:B------:R-:W-:Y:S01]  /*f410*/  IMAD.MOV.U32 R19, RZ, RZ, -0x1 ;  /* 0xffffffffff137424 */ /* 0x000fe200078e00ff */
[----:B------:R-:W-:Y:S01]  /*f420*/  ISETP.GT.U32.AND P0, PT, R25, 0x3, PT ;  /* 0x000000031900780c */ /* 0x000fe20003f04070 */
[----:B------:R-:W-:Y:S01]  /*f430*/  IMAD.MOV.U32 R22, RZ, RZ, -0x1 ;  /* 0xffffffffff167424 */ /* 0x000fe200078e00ff */
[----:B------:R-:W-:Y:S01]  /*f440*/  SHF.R.U32.HI R0, RZ, 0x2, R25 ;  /* 0x00000002ff007819 */ /* 0x000fe20000011619 */
[----:B------:R-:W-:Y:S01]  /*f450*/  IMAD.MOV.U32 R23, RZ, RZ, -0x1 ;  /* 0xffffffffff177424 */ /* 0x000fe200078e00ff */
[----:B------:R-:W-:-:S02]  /*f460*/  ISETP.LT.U32.AND P0, PT, R5, 0x4, P0 ;  /* 0x000000040500780c */ /* 0x000fc40000701070 */
[----:B------:R-:W-:Y:S01]  /*f470*/  LOP3.LUT R0, R0, 0x1, RZ, 0xc0, !PT ;  /* 0x0000000100007812 */ /* 0x000fe200078ec0ff */
[----:B------:R-:W0:Y:S01]  /*f480*/  @P2 S2R R4, SR_CgaCtaId ;  /* 0x0000000000042919 */ /* 0x000e220000008800 */
[----:B------:R-:W-:Y:S02]  /*f490*/  @P2 MOV R3, 0x400 ;  /* 0x0000040000032802 */ /* 0x000fe40000000f00 */
[----:B------:R-:W-:Y:S01]  /*f4a0*/  ISETP.NE.U32.AND P1, PT, R0, 0x1, PT ;  /* 0x000000010000780c */ /* 0x000fe20003f25070 */
[----:B------:R-:W-:Y:S01]  /*f4b0*/  IMAD.U32 R0, RZ, RZ, UR43 ;  /* 0x0000002bff007e24 */ /* 0x000fe2000f8e00ff */
[----:B------:R-:W-:Y:S02]  /*f4c0*/  LOP3.LUT R25, R25, 0x3, RZ, 0xc0, !PT ;  /* 0x0000000319197812 */ /* 0x000fe400078ec0ff */
[----:B------:R-:W-:Y:S02]  /*f4d0*/  PRMT R26, RZ, 0x7610, R26 ;  /* 0x00007610ff1a7816 */ /* 0x000fe4000000001a */
[----:B------:R-:W-:-:S04]  /*f4e0*/  ISETP.GT.U32.AND P1, PT, R0, 0x3, !P1 ;  /* 0x000000030000780c */ /* 0x000fc80004f24070 */
[----:B------:R-:W-:Y:S02]  /*f4f0*/  SEL R0, RZ, 0x1, !P1 ;  /* 0x00000001ff007807 */ /* 0x000fe40004800000 */
[----:B0-----:R-:W-:-:S04]  /*f500*/  @P2 LEA R3, R4, R3, 0x18 ;  /* 0x0000000304032211 */ /* 0x001fc800078ec0ff */
[----:B------:R0:W-:Y:S01]  /*f510*/  @P2 SYNCS.ARRIVE.TRANS64.A1T0 RZ, [R3+URZ+0x58], RZ ;  /* 0x000058ff03ff29a7 */ /* 0x0001e2000810003f */
[----:B------:R-:W-:-:S04]  /*f520*/  IADD3 R16, P2, R16, UR46, RZ ;  /* 0x0000002e10107c10 */ /* 0x000fc8000ff5e0ff */
[----:B------:R-:W-:Y:S02]  /*f530*/  IADD3.X R17, R17, UR44, RZ, P2, !PT ;  /* 0x0000002c11117c10 */ /* 0x000fe400097fe4ff */
[----:B------:R-:W-:Y:S02]  /*f540*/  ISETP.GE.U32.AND P2, PT, R16, UR4, PT ;  /* 0x0000000410007c0c */ /* 0x000fe4000bf46070 */
[----:B0-----:R-:W-:Y:S02]  /*f550*/  SEL R3, RZ, 0x1, !P0 ;  /* 0x00000001ff037807 */ /* 0x001fe40004000000 */
[----:B------:R-:W-:Y:S02]  /*f560*/  ISETP.GE.U32.AND.EX P0, PT, R17, UR5, PT, P2 ;  /* 0x0000000511007c0c */ /* 0x000fe4000bf06120 */
[----:B------:R-:W-:Y:S02]  /*f570*/  LOP3.LUT R24, R0, R24, R3, 0x96, !PT ;  /* 0x0000001800187212 */ /* 0x000fe400078e9603 */
[----:B------:R-:W-:-:S09]  /*f580*/  PRMT R0, RZ, 0x7610, R0 ;  /* 0x00007610ff007816 */ /* 0x000fd20000000000 */
[----:B------:R-:W-:Y:S05]  /*f590*/  @P0 BRA `(.L_x_316) ;  /* 0x0000000400480947 */ /* 0x000fea0003800000 */
[----:B------:R-:W-:Y:S01]  /*f5a0*/  ULDC.64 UR4, c[0x0][0x628] ;  /* 0x00018a0000047ab9 */ /* 0x000fe20000000a00 */
[----:B------:R-:W0:Y:S01]  /*f5b0*/  S2R R3, SR_CTAID.X ;  /* 0x0000000000037919 */ /* 0x000e220000002500 */
[----:B------:R-:W-:Y:S01]  /*f5c0*/  ISETP.NE.U32.AND P0, PT, RZ, UR4, PT ;  /* 0x00000004ff007c0c */ /* 0x000fe2000bf05070 */
[----:B------:R-:W-:Y:S01]  /*f5d0*/  ULDC UR7, c[0x0][0x630] ;  /* 0x00018c0000077ab9 */ /* 0x000fe20000000800 */
[----:B------:R-:W-:Y:S01]  /*f5e0*/  IMAD.MOV.U32 R4, RZ, RZ, R16 ;  /* 0x000000ffff047224 */ /* 0x000fe200078e0010 */
[----:B------:R-:W1:Y:S01]  /*f5f0*/  S2R R0, SR_CTAID.Y ;  /* 0x0000000000007919 */ /* 0x000e620000002600 */
[----:B------:R-:W-:Y:S01]  /*f600*/  ISETP.NE.AND.EX P0, PT, RZ, UR5, PT, P0 ;  /* 0x00000005ff007c0c */ /* 0x000fe2000bf05300 */
[----:B------:R-:W-:-:S12]  /*f610*/  IMAD.MOV.U32 R5, RZ, RZ, R17 ;  /* 0x000000ffff057224 */ /* 0x000fd800078e0011 */
[----:B------:R-:W-:Y:S05]  /*f620*/  @!P0 BRA `(.L_x_317) ;  /* 0x0000000000288947 */ /* 0x000fea0003800000 */
[----:B------:R-:W-:Y:S02]  /*f630*/  ULDC UR6, c[0x0][0x634] ;  /* 0x00018d0000067ab9 */ /* 0x000fe40000000800 */
[----:B------:R-:W-:-:S05]  /*f640*/  IADD3 R9, P0, R16, UR6, RZ ;  /* 0x0000000610097c10 */ /* 0x000fca000ff1e0ff */
[----:B------:R-:W-:-:S04]  /*f650*/  IMAD.X R11, RZ, RZ, R17, P0 ;  /* 0x000000ffff0b7224 */ /* 0x000fc800000e0611 */
[----:B------:R-:W-:-:S04]  /*f660*/  IMAD.WIDE.U32 R6, R11, UR4, RZ ;  /* 0x000000040b067c25 */ /* 0x000fc8000f8e00ff */
[----:B------:R-:W-:-:S04]  /*f670*/  IMAD.WIDE.U32 R6, P0, R9, UR5, R6 ;  /* 0x0000000509067c25 */ /* 0x000fc8000f800006 */
[----:B------:R-:W-:-:S04]  /*f680*/  IMAD.WIDE.U32 R8, R9, UR4, RZ ;  /* 0x0000000409087c25 */ /* 0x000fc8000f8e00ff */
[----:B------:R-:W-:Y:S01]  /*f690*/  IMAD.X R5, RZ, RZ, RZ, P0 ;  /* 0x000000ffff057224 */ /* 0x000fe200000e06ff */
[----:B------:R-:W-:Y:S01]  /*f6a0*/  IADD3 RZ, P0, R9, R6, RZ ;  /* 0x0000000609ff7210 */ /* 0x000fe20007f1e0ff */
[----:B------:R-:W-:-:S04]  /*f6b0*/  IMAD.MOV.U32 R4, RZ, RZ, R7 ;  /* 0x000000ffff047224 */ /* 0x000fc800078e0007 */
[----:B------:R-:W-:-:S08]  /*f6c0*/  IMAD.WIDE.U32.X R4, R11, UR5, R4, P0 ;  /* 0x000000050b047c25 */ /* 0x000fd000080e0404 */
.L_x_317:
[--C-:B------:R-:W-:Y:S01]  /*f6d0*/  SHF.R.U64 R23, R4, UR7, R5.reuse ;  /* 0x0000000704177c19 */ /* 0x100fe20008001205 */
[----:B------:R-:W-:Y:S01]  /*f6e0*/  ULDC.64 UR4, c[0x0][0x620] ;  /* 0x0001880000047ab9 */ /* 0x000fe20000000a00 */
[----:B------:R-:W-:Y:S01]  /*f6f0*/  SHF.R.U32.HI R4, RZ, UR7, R5 ;  /* 0x00000007ff047c19 */ /* 0x000fe20008011605 */
[----:B------:R-:W-:Y:S01]  /*f700*/  ULDC.64 UR8, c[0x0][0x640] ;  /* 0x0001900000087ab9 */ /* 0x000fe20000000a00 */
[----:B------:R-:W-:Y:S01]  /*f710*/  IADD3 R7, P0, RZ, -R23, RZ ;  /* 0x80000017ff077210 */ /* 0x000fe20007f1e0ff */
[----:B------:R-:W2:Y:S01]  /*f720*/  LDC R13, c[0x0][0x148] ;  /* 0x00005200ff0d7b82 */ /* 0x000ea20000000800 */
[----:B0-----:R-:W-:Y:S01]  /*f730*/  I2FP.F32.U32 R8, R3 ;  /* 0x0000000300087245 */ /* 0x001fe20000201000 */
[----:B------:R-:W-:Y:S02]  /*f740*/  ULDC UR6, c[0x0][0x608] ;  /* 0x0001820000067ab9 */ /* 0x000fe40000000800 */
[----:B------:R-:W-:Y:S01]  /*f750*/  IMAD.X R4, RZ, RZ, ~R4, P0 ;  /* 0x000000ffff047224 */ /* 0x000fe200000e0e04 */
[----:B------:R-:W-:-:S03]  /*f760*/  ISETP.NE.U32.AND P0, PT, RZ, UR8, PT ;  /* 0x00000008ff007c0c */ /* 0x000fc6000bf05070 */
[----:B------:R-:W-:Y:S01]  /*f770*/  IMAD R6, R4, UR4, RZ ;  /* 0x0000000404067c24 */ /* 0x000fe2000f8e02ff */
[----:B------:R-:W-:Y:S01]  /*f780*/  ISETP.NE.AND.EX P0, PT, RZ, UR9, PT, P0 ;  /* 0x00000009ff007c0c */ /* 0x000fe2000bf05300 */
[----:B------:R-:W-:Y:S01]  /*f790*/  IMAD.WIDE.U32 R4, R7, UR4, R16 ;  /* 0x0000000407047c25 */ /* 0x000fe2000f8e0010 */
[----:B------:R-:W-:-:S03]  /*f7a0*/  ULDC UR4, c[0x0][0x150] ;  /* 0x0000540000047ab9 */ /* 0x000fc60000000800 */
[----:B------:R-:W-:Y:S01]  /*f7b0*/  FMUL R8, R8, UR4 ;  /* 0x0000000408087c20 */ /* 0x000fe20008400000 */
[----:B------:R-:W-:Y:S01]  /*f7c0*/  IMAD R7, R7, UR5, R6 ;  /* 0x0000000507077c24 */ /* 0x000fe2000f8e0206 */
[----:B------:R-:W-:Y:S01]  /*f7d0*/  ULDC UR4, c[0x0][0x618] ;  /* 0x0001860000047ab9 */ /* 0x000fe20000000800 */
[----:B------:R-:W0:Y:S01]  /*f7e0*/  LDC R6, c[0x0][0x144] ;  /* 0x00005100ff067b82 */ /* 0x000e220000000800 */
[----:B------:R-:W-:Y:S01]  /*f7f0*/  ULDC UR5, c[0x0][0x154] ;  /* 0x0000550000057ab9 */ /* 0x000fe20000000800 */
[----:B------:R-:W-:Y:S01]  /*f800*/  IMAD.IADD R5, R5, 0x1, R7 ;  /* 0x0000000105057824 */ /* 0x000fe200078e0207 */
[----:B------:R-:W3:Y:S04]  /*f810*/  F2I.U32.TRUNC.NTZ R8, R8 ;  /* 0x0000000800087305 */ /* 0x000ee8000020f000 */
[----:B------:R-:W-:-:S02]  /*f820*/  SHF.R.U64 R10, R4, UR4, R5 ;  /* 0x00000004040a7c19 */ /* 0x000fc40008001205 */
[----:B-1----:R-:W-:Y:S02]  /*f830*/  I2FP.F32.U32 R4, R0 ;  /* 0x0000000000047245 */ /* 0x002fe40000201000 */
[----:B------:R-:W-:Y:S01]  /*f840*/  SHF.R.U32.HI R5, RZ, UR4, R5 ;  /* 0x00000004ff057c19 */ /* 0x000fe20008011605 */
[----:B------:R-:W-:Y:S02]  /*f850*/  ULDC UR4, c[0x0][0x658] ;  /* 0x0001960000047ab9 */ /* 0x000fe40000000800 */
[----:B------:R-:W-:Y:S01]  /*f860*/  FMUL R7, R4, UR5 ;  /* 0x0000000504077c20 */ /* 0x000fe20008400000 */
[--C-:B------:R-:W-:Y:S02]  /*f870*/  SHF.R.U64 R12, R10, UR6, R5.reuse ;  /* 0x000000060a0c7c19 */ /* 0x100fe40008001205 */
[----:B------:R-:W-:Y:S01]  /*f880*/  SHF.R.U32.HI R5, RZ, UR6, R5 ;  /* 0x00000006ff057c19 */ /* 0x000fe20008011605 */
[----:B------:R1:W4:Y:S01]  /*f890*/  F2I.U32.TRUNC.NTZ R14, R7 ;  /* 0x00000007000e7305 */ /* 0x000322000020f000 */
[----:B---3--:R-:W-:-:S02]  /*f8a0*/  IMAD.MOV R8, RZ, RZ, -R8 ;  /* 0x000000ffff087224 */ /* 0x008fc400078e0a08 */
[--C-:B------:R-:W-:Y:S02]  /*f8b0*/  SHF.R.U64 R11, R12, UR4, R5.reuse ;  /* 0x000000040c0b7c19 */ /* 0x100fe40008001205 */
[----:B------:R-:W-:Y:S01]  /*f8c0*/  SHF.R.U32.HI R5, RZ, UR4, R5 ;  /* 0x00000004ff057c19 */ /* 0x000fe20008011605 */
[----:B0-----:R-:W-:Y:S02]  /*f8d0*/  IMAD R3, R6, R8, R3 ;  /* 0x0000000806037224 */ /* 0x001fe400078e0203 */
[----:B------:R-:W-:Y:S01]  /*f8e0*/  IMAD.MOV.U32 R4, RZ, RZ, R11 ;  /* 0x000000ffff047224 */ /* 0x000fe200078e000b */
[----:B-12-4-:R-:W-:Y:S06]  /*f8f0*/  @!P0 BRA `(.L_x_318) ;  /* 0x0000000000288947 */ /* 0x016fec0003800000 */
        /* <DEDUP_REMOVED lines=10> */
.L_x_318:
[----:B------:R-:W-:Y:S01]  /*f9a0*/  ISETP.NE.AND P0, PT, R2, 0x1, PT ;  /* 0x000000010200780c */ /* 0x000fe20003f05270 */
[----:B------:R-:W-:Y:S01]  /*f9b0*/  ULDC UR4, c[0x0][0x648] ;  /* 0x0001920000047ab9 */ /* 0x000fe20000000800 */
[----:B------:R-:W-:Y:S01]  /*f9c0*/  IMAD.MOV R14, RZ, RZ, -R14 ;  /* 0x000000ffff0e7224 */ /* 0x000fe200078e0a0e */
[----:B------:R-:W-:Y:S01]  /*f9d0*/  SHF.R.U64 R5, R4, UR4, R5 ;  /* 0x0000000404057c19 */ /* 0x000fe20008001205 */
[----:B------:R-:W-:Y:S01]  /*f9e0*/  ULDC UR4, c[0x0][0x638] ;  /* 0x00018e0000047ab9 */ /* 0x000fe20000000800 */
[----:B------:R-:W-:Y:S01]  /*f9f0*/  LOP3.LUT R12, R12, UR38, RZ, 0xc0, !PT ;  /* 0x000000260c0c7c12 */ /* 0x000fe2000f8ec0ff */
[----:B------:R-:W-:Y:S01]  /*fa00*/  ULDC UR5, c[0x0][0x610] ;  /* 0x0001840000057ab9 */ /* 0x000fe20000000800 */
[----:B------:R-:W-:-:S03]  /*fa10*/  LOP3.LUT R4, R10, UR40, RZ, 0xc0, !PT ;  /* 0x000000280a047c12 */ /* 0x000fc6000f8ec0ff */
[----:B------:R-:W-:-:S03]  /*fa20*/  IMAD R12, R5, UR39, R12 ;  /* 0x00000027050c7c24 */ /* 0x000fc6000f8e020c */
[----:B------:R-:W-:Y:S02]  /*fa30*/  @P0 IMAD R3, R13, R14, R0 ;  /* 0x0000000e0d030224 */ /* 0x000fe400078e0200 */
[----:B------:R-:W-:Y:S02]  /*fa40*/  IMAD.MOV R0, RZ, RZ, -R5 ;  /* 0x000000ffff007224 */ /* 0x000fe400078e0a05 */
[----:B------:R-:W-:Y:S02]  /*fa50*/  IMAD R3, R12, UR5, R3 ;  /* 0x000000050c037c24 */ /* 0x000fe4000f8e0203 */
[----:B------:R-:W-:Y:S01]  /*fa60*/  IMAD R11, R0, UR4, R11 ;  /* 0x00000004000b7c24 */ /* 0x000fe2000f8e020b */
[----:B------:R-:W-:Y:S01]  /*fa70*/  ULDC UR4, c[0x0][0x600] ;  /* 0x0001800000047ab9 */ /* 0x000fe20000000800 */
[----:B------:R-:W-:Y:S02]  /*fa80*/  IMAD.MOV.U32 R0, RZ, RZ, 0x1 ;  /* 0x00000001ff007424 */ /* 0x000fe400078e00ff */
[----:B------:R-:W-:-:S05]  /*fa90*/  IMAD R4, R11, UR4, R4 ;  /* 0x000000040b047c24 */ /* 0x000fca000f8e0204 */
[----:B------:R-:W-:Y:S02]  /*faa0*/  SEL R22, R4, R3, !P0 ;  /* 0x0000000304167207 */ /* 0x000fe40004000000 */
[----:B------:R-:W-:-:S07]  /*fab0*/  SEL R19, R3, R4, !P0 ;  /* 0x0000000403137207 */ /* 0x000fce0004000000 */
.L_x_316:
[----:B------:R-:W-:Y:S05]  /*fac0*/  BSYNC B0 ;  /* 0x0000000000007941 */ /* 0x000fea0003800000 */
.L_x_315:
[----:B------:R-:W-:-:S13]  /*fad0*/  LOP3.LUT P0, RZ, R0, 0xff, RZ, 0xc0, !PT ;  /* 0x000000ff00ff7812 */ /* 0x000fda000780c0ff */
[----:B------:R-:W-:Y:S05]  /*fae0*/  @P0 BRA `(.L_x_319) ;  /* 0xfffffff0007c0947 */ /* 0x000fea000383ffff */
[----:B------:R-:W-:Y:S05]  /*faf0*/  BSYNC B7 ;  /* 0x0000000000077941 */ /* 0x000fea0003800000 */
.L_x_305:
[----:B------:R-:W-:-:S03]  /*fb00*/  UMOV UR4, 0xffffffff ;  /* 0xffffffff00047882 */ /* 0x000fc60000000000 */
[----:B------:R-:W-:Y:S05]  /*fb10*/  BRA.DIV UR4, `(.L_x_320) ;  /* 0x0000000604487947 */ /* 0x000fea000b800000 */
[----:B------:R-:W-:-:S13]  /*fb20*/  ELECT P6, URZ, PT ;  /* 0x00000000003f782f */ /* 0x000fda00038c0000 */
.L_x_336:
[----:B------:R-:W-:Y:S04]  /*fb30*/  BSSY B0, `(.L_x_321) ;  /* 0x000002c000007945 */ /* 0x000fe80003800000 */
[----:B------:R-:W-:Y:S05]  /*fb40*/  @!P6 BRA `(.L_x_322) ;  /* 0x0000000000a8e947 */ /* 0x000fea0003800000 */
[----:B------:R-:W-:-:S04]  /*fb50*/  ULOP3.LUT UR4, UR42, 0x2, URZ, 0xfc, !UPT ;  /* 0x000000022a047892 */ /* 0x000fc8000f8efc3f */
[----:B------:R-:W-:-:S06]  /*fb60*/  UISETP.NE.AND UP0, UPT, UR4, 0x3, UPT ;  /* 0x000000030400788c */ /* 0x000fcc000bf05270 */
[----:B------:R-:W-:-:S13]  /*fb70*/  PLOP3.LUT P0, PT, PT, PT, UP0, 0x80, 0x0 ;  /* 0x000000000000781c */ /* 0x000fda0003f0f008 */
[----:B------:R-:W-:Y:S05]  /*fb80*/  @!P0 BRA `(.L_x_323) ;  /* 0x0000000000048947 */ /* 0x000fea0003800000 */
[----:B------:R-:W-:Y:S01]  /*fb90*/  BPT.TRAP 0x1 ;  /* 0x000000040000795c */ /* 0x000fe20000300000 */
.L_x_323:
[----:B------:R-:W0:Y:S01]  /*fba0*/  S2R R3, SR_CgaCtaId ;  /* 0x0000000000037919 */ /* 0x000e220000008800 */
[----:B------:R-:W-:Y:S02]  /*fbb0*/  MOV R0, 0x400 ;  /* 0x0000040000007802 */ /* 0x000fe40000000f00 */
[----:B------:R-:W-:Y:S02]  /*fbc0*/  SHF.L.U32 R2, R24, 0x1f, RZ ;  /* 0x0000001f18027819 */ /* 0x000fe400000006ff */
[----:B0-----:R-:W-:-:S05]  /*fbd0*/  LEA R0, R3, R0, 0x18 ;  /* 0x0000000003007211 */ /* 0x001fca00078ec0ff */
[----:B------:R-:W-:-:S04]  /*fbe0*/  VIADD R0, R0, 0x20 ;  /* 0x0000002000007836 */ /* 0x000fc80000000000 */
[C---:B------:R-:W-:Y:S02]  /*fbf0*/  IMAD R5, R25.reuse, 0x8, R0 ;  /* 0x0000000819057824 */ /* 0x040fe400078e0200 */
[----:B------:R-:W-:Y:S02]  /*fc00*/  VIADD R25, R25, 0x1 ;  /* 0x0000000119197836 */ /* 0x000fe40000000000 */
[----:B------:R-:W0:Y:S03]  /*fc10*/  SYNCS.PHASECHK.TRANS64.TRYWAIT P0, [R5+URZ], R2 ;  /* 0x00000002050075a7 */ /* 0x000e26000800017f */
[----:B------:R-:W-:-:S04]  /*fc20*/  ISETP.NE.AND P1, PT, R25, 0x4, PT ;  /* 0x000000041900780c */ /* 0x000fc80003f25270 */
[----:B------:R-:W-:Y:S02]  /*fc30*/  SEL R3, RZ, 0x1, P1 ;  /* 0x00000001ff037807 */ /* 0x000fe40000800000 */
[----:B------:R-:W-:Y:S02]  /*fc40*/  SEL R25, R25, RZ, P1 ;  /* 0x000000ff19197207 */ /* 0x000fe40000800000 */
[----:B------:R-:W-:-:S03]  /*fc50*/  LOP3.LUT R24, R24, R3, RZ, 0x3c, !PT ;  /* 0x0000000318187212 */ /* 0x000fc600078e3cff */
[----:B------:R-:W-:Y:S01]  /*fc60*/  IMAD R7, R25, 0x8, R0 ;  /* 0x0000000819077824 */ /* 0x000fe200078e0200 */
[----:B------:R-:W-:Y:S01]  /*fc70*/  SHF.L.U32 R4, R24, 0x1f, RZ ;  /* 0x0000001f18047819 */ /* 0x000fe200000006ff */
[----:B0-----:R-:W-:Y:S06]  /*fc80*/  @!P0 BRA `(.L_x_324) ;  /* 0x00000004000c8947 */ /* 0x001fec0003800000 */
.L_x_337:
[----:B------:R-:W1:Y:S01]  /*fc90*/  SYNCS.PHASECHK.TRANS64.TRYWAIT P0, [R7+URZ], R4 ;  /* 0x00000004070075a7 */ /* 0x000e62000800017f */
[----:B0-----:R-:W-:-:S05]  /*fca0*/  VIADD R2, R25, 0x1 ;  /* 0x0000000119027836 */ /* 0x001fca0000000000 */
[----:B------:R-:W-:-:S04]  /*fcb0*/  ISETP.NE.AND P1, PT, R2, 0x4, PT ;  /* 0x000000040200780c */ /* 0x000fc80003f25270 */
[----:B------:R-:W-:Y:S02]  /*fcc0*/  SEL R3, RZ, 0x1, P1 ;  /* 0x00000001ff037807 */ /* 0x000fe40000800000 */
[----:B------:R-:W-:Y:S02]  /*fcd0*/  SEL R9, R2, RZ, P1 ;  /* 0x000000ff02097207 */ /* 0x000fe40000800000 */
[----:B------:R-:W-:-:S03]  /*fce0*/  LOP3.LUT R11, R24, R3, RZ, 0x3c, !PT ;  /* 0x00000003180b7212 */ /* 0x000fc600078e3cff */
[----:B------:R-:W-:Y:S01]  /*fcf0*/  IMAD R6, R9, 0x8, R0 ;  /* 0x0000000809067824 */ /* 0x000fe200078e0200 */
[----:B------:R-:W-:Y:S01]  /*fd00*/  SHF.L.U32 R5, R11, 0x1f, RZ ;  /* 0x0000001f0b057819 */ /* 0x000fe200000006ff */
[----:B-1----:R-:W-:Y:S06]  /*fd10*/  @!P0 BRA `(.L_x_325) ;  /* 0x0000000000fc8947 */ /* 0x002fec0003800000 */
.L_x_338:
[----:B------:R-:W1:Y:S01]  /*fd20*/  SYNCS.PHASECHK.TRANS64.TRYWAIT P0, [R6+URZ], R5 ;  /* 0x00000005060075a7 */ /* 0x000e62000800017f */
[----:B------:R-:W-:-:S05]  /*fd30*/  VIADD R2, R9, 0x1 ;  /* 0x0000000109027836 */ /* 0x000fca0000000000 */
[----:B------:R-:W-:-:S04]  /*fd40*/  ISETP.NE.AND P1, PT, R2, 0x4, PT ;  /* 0x000000040200780c */ /* 0x000fc80003f25270 */
[----:B0-----:R-:W-:Y:S02]  /*fd50*/  SEL R4, RZ, 0x1, P1 ;  /* 0x00000001ff047807 */ /* 0x001fe40000800000 */
[----:B------:R-:W-:Y:S02]  /*fd60*/  SEL R3, R2, RZ, P1 ;  /* 0x000000ff02037207 */ /* 0x000fe40000800000 */
[----:B------:R-:W-:Y:S01]  /*fd70*/  LOP3.LUT R4, R11, R4, RZ, 0x3c, !PT ;  /* 0x000000040b047212 */ /* 0x000fe200078e3cff */
[----:B-1----:R-:W-:Y:S06]  /*fd80*/  @!P0 BRA `(.L_x_326) ;  /* 0x0000000000f48947 */ /* 0x002fec0003800000 */
.L_x_339:
[----:B------:R-:W-:Y:S01]  /*fd90*/  IMAD R3, R3, 0x8, R0 ;  /* 0x0000000803037824 */ /* 0x000fe200078e0200 */
[----:B------:R-:W-:-:S07]  /*fda0*/  SHF.L.U32 R0, R4, 0x1f, RZ ;  /* 0x0000001f04007819 */ /* 0x000fce00000006ff */
.L_x_327:
[----:B-1----:R1:W2:Y:S02]  /*fdb0*/  SYNCS.PHASECHK.TRANS64.TRYWAIT P0, [R3+URZ], R0 ;  /* 0x00000000030075a7 */ /* 0x0022a4000800017f */
[----:B--2---:R-:W-:Y:S05]  /*fdc0*/  @!P0 NANOSLEEP.SYNCS 0x989680 ;  /* 0x009896800000895d */ /* 0x004fea0003900000 */
[----:B------:R-:W2:Y:S02]  /*fdd0*/  @!P0 SYNCS.PHASECHK.TRANS64 P0, [R3+URZ], R0 ;  /* 0x00000000030085a7 */ /* 0x000ea4000800007f */
[----:B--2---:R-:W-:Y:S05]  /*fde0*/  @!P0 BRA `(.L_x_327) ;  /* 0xfffffffc00f08947 */ /* 0x004fea000383ffff */
.L_x_322:
[----:B------:R-:W-:Y:S05]  /*fdf0*/  BSYNC B0 ;  /* 0x0000000000007941 */ /* 0x000fea0003800000 */
.L_x_321:
[----:B------:R-:W-:Y:S05]  /*fe00*/  EXIT ;  /* 0x000000000000794d */ /* 0x000fea0003800000 */
.L_x_16:
[----:B------:R-:W-:Y:S02]  /*fe10*/  IMAD.MOV.U32 R12, RZ, RZ, RZ ;  /* 0x000000ffff0c7224 */ /* 0x000fe400078e00ff */
[----:B------:R-:W-:Y:S02]  /*fe20*/  IMAD.MOV.U32 R11, RZ, RZ, 0x1f ;  /* 0x0000001fff0b7424 */ /* 0x000fe400078e00ff */
[----:B------:R-:W-:-:S07]  /*fe30*/  IMAD.MOV.U32 R15, RZ, RZ, -0x1 ;  /* 0xffffffffff0f7424 */ /* 0x000fce00078e00ff */
[----:B012--5:R-:W-:Y:S05]  /*fe40*/  WARPSYNC.COLLECTIVE R15, `(.L_x_328) ;  /* 0x000000000f087348 */ /* 0x027fea0003c00000 */
[----:B------:R3:W4:Y:S02]  /*fe50*/  SHFL.IDX P6, R14, R13, R12, R11 ;  /* 0x0000000c0d0e7389 */ /* 0x00072400000c000b */
[----:B012345:R-:W-:Y:S01]  /*fe60*/  ENDCOLLECTIVE ;  /* 0x000000000000791b */ /* 0x03ffe20003800000 */
.L_x_328:
[----:B------:R-:W-:Y:S05]  /*fe70*/  BRA `(.L_x_329) ;  /* 0xffffff1400407947 */ /* 0x000fea000383ffff */
.L_x_20:
[----:B-1----:R1:W3:Y:S02]  /*fe80*/  SYNCS.PHASECHK.TRANS64.TRYWAIT P1, [R4+URZ], R3 ;  /* 0x00000003040075a7 */ /* 0x0022e4000802017f */
[----:B---3--:R-:W-:Y:S05]  /*fe90*/  @!P1 NANOSLEEP.SYNCS 0x989680 ;  /* 0x009896800000995d */ /* 0x008fea0003900000 */
[----:B------:R-:W3:Y:S02]  /*fea0*/  @!P1 SYNCS.PHASECHK.TRANS64 P1, [R4+URZ], R3 ;  /* 0x00000003040095a7 */ /* 0x000ee4000802007f */
[----:B---3--:R-:W-:Y:S05]  /*feb0*/  @!P1 BRA `(.L_x_20) ;  /* 0xfffffffc00f09947 */ /* 0x008fea000383ffff */
[----:B------:R-:W-:Y:S05]  /*fec0*/  BRA `(.L_x_19) ;  /* 0xffffff14006c7947 */ /* 0x000fea000383ffff */
.L_x_25:
[----:B0-----:R0:W1:Y:S02]  /*fed0*/  SYNCS.PHASECHK.TRANS64.TRYWAIT P1, [R7+URZ], R8 ;  /* 0x00000008070075a7 */ /* 0x001064000802017f */
[----:B-1----:R-:W-:Y:S05]  /*fee0*/  @!P1 NANOSLEEP.SYNCS 0x989680 ;  /* 0x009896800000995d */ /* 0x002fea0003900000 */
[----:B------:R-:W1:Y:S02]  /*fef0*/  @!P1 SYNCS.PHASECHK.TRANS64 P1, [R7+URZ], R8 ;  /* 0x00000008070095a7 */ /* 0x000e64000802007f */
[----:B-1----:R-:W-:Y:S05]  /*ff00*/  @!P1 BRA `(.L_x_25) ;  /* 0xfffffffc00f09947 */ /* 0x002fea000383ffff */
[----:B------:R-:W-:Y:S05]  /*ff10*/  BRA `(.L_x_24) ;  /* 0xffffff2800387947 */ /* 0x000fea000383ffff */
.L_x_33:
[----:B0-----:R0:W1:Y:S02]  /*ff20*/  SYNCS.PHASECHK.TRANS64.TRYWAIT P1, [R8+URZ], R7 ;  /* 0x00000007080075a7 */ /* 0x001064000802017f */
[----:B-1----:R-:W-:Y:S05]  /*ff30*/  @!P1 NANOSLEEP.SYNCS 0x989680 ;  /* 0x009896800000995d */ /* 0x002fea0003900000 */
[----:B------:R-:W1:Y:S02]  /*ff40*/  @!P1 SYNCS.PHASECHK.TRANS64 P1, [R8+URZ], R7 ;  /* 0x00000007080095a7 */ /* 0x000e64000802007f */
[----:B-1----:R-:W-:Y:S05]  /*ff50*/  @!P1 BRA `(.L_x_33) ;  /* 0xfffffffc00f09947 */ /* 0x002fea000383ffff */
[----:B------:R-:W-:Y:S05]  /*ff60*/  BRA `(.L_x_32) ;  /* 0xffffff3800ec7947 */ /* 0x000fea000383ffff */
.L_x_306:
[----:B------:R-:W-:Y:S01]  /*ff70*/  BSSY B0, `(.L_x_330) ;  /* 0x0000006000007945 */ /* 0x000fe20003800000 */
[----:B------:R-:W-:-:S07]  /*ff80*/  IMAD.MOV.U32 R15, RZ, RZ, -0x1 ;  /* 0xffffffffff0f7424 */ /* 0x000fce00078e00ff */
[----:B------:R-:W-:Y:S05]  /*ff90*/  WARPSYNC.COLLECTIVE R15, `(.L_x_331) ;  /* 0x000000000f0c7348 */ /* 0x000fea0003c00000 */
[----:B------:R-:W-:Y:S02]  /*ffa0*/  ELECT P6, UR62, PT ;  /* 0x00000000003e782f */ /* 0x000fe400038c0000 */
[----:B------:R-:W-:Y:S01]  /*ffb0*/  MOV R14, UR62 ;  /* 0x0000003e000e7c02 */ /* 0x000fe20008000f00 */
[----:B------:R-:W-:Y:S10]  /*ffc0*/  ENDCOLLECTIVE ;  /* 0x000000000000791b */ /* 0x000ff40003800000 */
.L_x_331:
[----:B------:R-:W-:Y:S05]  /*ffd0*/  BSYNC B0 ;  /* 0x0000000000007941 */ /* 0x000fea0003800000 */
.L_x_330:
[----:B------:R-:W-:Y:S05]  /*ffe0*/  BRA `(.L_x_332) ;  /* 0xffffffec00487947 */ /* 0x000fea000383ffff */
.L_x_311:
[----:B0-----:R0:W2:Y:S02]  /*fff0*/  SYNCS.PHASECHK.TRANS64.TRYWAIT P0, [R6+URZ+0x20], R3 ;  /* 0x00002003060075a7 */ /* 0x0010a4000800017f */
[----:B--2---:R-:W-:Y:S05]  /*10000*/  @!P0 NANOSLEEP.SYNCS 0x989680 ;  /* 0x009896800000895d */ /* 0x004fea0003900000 */
[----:B------:R-:W2:Y:S02]  /*10010*/  @!P0 SYNCS.PHASECHK.TRANS64 P0, [R6+URZ+0x20], R3 ;  /* 0x00002003060085a7 */ /* 0x000ea4000800007f */
[----:B--2---:R-:W-:Y:S05]  /*10020*/  @!P0 BRA `(.L_x_311) ;  /* 0xfffffffc00f08947 */ /* 0x004fea000383ffff */
[----:B------:R-:W-:Y:S05]  /*10030*/  BRA `(.L_x_333) ;  /* 0xfffffff000207947 */ /* 0x000fea000383ffff */
.L_x_320:
[----:B------:R-:W-:Y:S01]  /*10040*/  BSSY B0, `(.L_x_334) ;  /* 0x0000006000007945 */ /* 0x000fe20003800000 */
[----:B------:R-:W-:-:S07]  /*10050*/  IMAD.MOV.U32 R15, RZ, RZ, -0x1 ;  /* 0xffffffffff0f7424 */ /* 0x000fce00078e00ff */
[----:B------:R-:W-:Y:S05]  /*10060*/  WARPSYNC.COLLECTIVE R15, `(.L_x_335) ;  /* 0x000000000f0c7348 */ /* 0x000fea0003c00000 */
[----:B------:R-:W-:Y:S02]  /*10070*/  ELECT P6, UR62, PT ;  /* 0x00000000003e782f */ /* 0x000fe400038c0000 */
[----:B------:R-:W-:Y:S01]  /*10080*/  MOV R14, UR62 ;  /* 0x0000003e000e7c02 */ /* 0x000fe20008000f00 */
[----:B------:R-:W-:Y:S10]  /*10090*/  ENDCOLLECTIVE ;  /* 0x000000000000791b */ /* 0x000ff40003800000 */
.L_x_335:
[----:B------:R-:W-:Y:S05]  /*100a0*/  BSYNC B0 ;  /* 0x0000000000007941 */ /* 0x000fea0003800000 */
.L_x_334:
[----:B------:R-:W-:Y:S05]  /*100b0*/  BRA `(.L_x_336) ;  /* 0xfffffff8009c7947 */ /* 0x000fea000383ffff */
.L_x_324:
[----:B0-----:R0:W1:Y:S02]  /*100c0*/  SYNCS.PHASECHK.TRANS64.TRYWAIT P0, [R5+URZ], R2 ;  /* 0x00000002050075a7 */ /* 0x001064000800017f */
[----:B-1----:R-:W-:Y:S05]  /*100d0*/  @!P0 NANOSLEEP.SYNCS 0x989680 ;  /* 0x009896800000895d */ /* 0x002fea0003900000 */
[----:B------:R-:W1:Y:S02]  /*100e0*/  @!P0 SYNCS.PHASECHK.TRANS64 P0, [R5+URZ], R2 ;  /* 0x00000002050085a7 */ /* 0x000e64000800007f */
[----:B-1----:R-:W-:Y:S05]  /*100f0*/  @!P0 BRA `(.L_x_324) ;  /* 0xfffffffc00f08947 */ /* 0x002fea000383ffff */
[----:B------:R-:W-:Y:S05]  /*10100*/  BRA `(.L_x_337) ;  /* 0xfffffff800e07947 */ /* 0x000fea000383ffff */
.L_x_325:
[----:B0-----:R0:W1:Y:S02]  /*10110*/  SYNCS.PHASECHK.TRANS64.TRYWAIT P0, [R7+URZ], R4 ;  /* 0x00000004070075a7 */ /* 0x001064000800017f */
[----:B-1----:R-:W-:Y:S05]  /*10120*/  @!P0 NANOSLEEP.SYNCS 0x989680 ;  /* 0x009896800000895d */ /* 0x002fea0003900000 */
[----:B------:R-:W1:Y:S02]  /*10130*/  @!P0 SYNCS.PHASECHK.TRANS64 P0, [R7+URZ], R4 ;  /* 0x00000004070085a7 */ /* 0x000e64000800007f */
[----:B-1----:R-:W-:Y:S05]  /*10140*/  @!P0 BRA `(.L_x_325) ;  /* 0xfffffffc00f08947 */ /* 0x002fea000383ffff */
[----:B------:R-:W-:Y:S05]  /*10150*/  BRA `(.L_x_338) ;  /* 0xfffffff800f07947 */ /* 0x000fea000383ffff */
.L_x_326:
[----:B0-----:R0:W1:Y:S02]  /*10160*/  SYNCS.PHASECHK.TRANS64.TRYWAIT P0, [R6+URZ], R5 ;  /* 0x00000005060075a7 */ /* 0x001064000800017f */
[----:B-1----:R-:W-:Y:S05]  /*10170*/  @!P0 NANOSLEEP.SYNCS 0x989680 ;  /* 0x009896800000895d */ /* 0x002fea0003900000 */
[----:B------:R-:W1:Y:S02]  /*10180*/  @!P0 SYNCS.PHASECHK.TRANS64 P0, [R6+URZ], R5 ;  /* 0x00000005060085a7 */ /* 0x000e64000800007f */
[----:B-1----:R-:W-:Y:S05]  /*10190*/  @!P0 BRA `(.L_x_326) ;  /* 0xfffffffc00f08947 */ /* 0x002fea000383ffff */
[----:B------:R-:W-:Y:S05]  /*101a0*/  BRA `(.L_x_339) ;  /* 0xfffffff800f87947 */ /* 0x000fea000383ffff */
.L_x_340:
[----:B------:R-:W-:-:S00]  /*101b0*/  BRA `(.L_x_340) ;  /* 0xfffffffc00fc7947 */ /* 0x000fc0000383ffff */
[----:B------:R-:W-:-:S00]  /*101c0*/  NOP ;  /* 0x0000000000007918 */ /* 0x000fc00000000000 */
        /* <DEDUP_REMOVED lines=11> */
.L_x_341:


//--------------------- .nv.global.init           --------------------------
	.section	.nv.global.init,"aw",@progbits
.nv.global.init:
	.type		$str$24,@object
	.size		$str$24,($str$25 - $str$24)
$str$24:
        /*0000*/ 	.byte	0x28, 0x61, 0x64, 0x64, 0x72, 0x65, 0x73, 0x73, 0x20, 0x26, 0x20, 0x6d, 0x61, 0x73, 0x6b, 0x29
        /*0010*/ 	.byte	0x20, 0x3d, 0x3d, 0x20, 0x30, 0x00
	.type		$str$25,@object
	.size		$str$25,(__unnamed_2 - $str$25)
$str$25:
        /*0016*/ 	.byte	0x2f, 0x74, 0x6d, 0x70, 0x2f, 0x63, 0x75, 0x74, 0x6c, 0x61, 0x73, 0x73, 0x5f, 0x73, 0x77, 0x65
        /*0026*/ 	.byte	0x65, 0x70, 0x5f, 0x73, 0x72, 0x63, 0x2f, 0x69, 0x6e, 0x63, 0x6c, 0x75, 0x64, 0x65, 0x2f, 0x63
        /*0036*/ 	.byte	0x75, 0x74, 0x65, 0x2f, 0x70, 0x6f, 0x69, 0x6e, 0x74, 0x65, 0x72, 0x5f, 0x66, 0x6c, 0x61, 0x67
        /*0046*/ 	.byte	0x67, 0x65, 0x64, 0x2e, 0x68, 0x70, 0x70, 0x00
	.type		__unnamed_2,@object
	.size		__unnamed_2,(__unnamed_1 - __unnamed_2)
__unnamed_2:
        /*004e*/ 	.byte	0x61, 0x75, 0x74, 0x6f, 0x20, 0x63, 0x75, 0x74, 0x65, 0x3a, 0x3a, 0x61, 0x73, 0x5f, 0x70, 0x6f
        /* <DEDUP_REMOVED lines=28> */
        /*021e*/ 	.byte	0x20, 0x26, 0x5d, 0x00
	.type		__unnamed_1,@object
	.size		__unnamed_1,(.L_0 - __unnamed_1)
__unnamed_1:
        /* <DEDUP_REMOVED lines=29> */
        /*03f2*/ 	.byte	0x3e, 0x3e, 0x3e, 0x3e, 0x20, 0x26, 0x5d, 0x00
.L_0:


//--------------------- .nv.shared._ZN7cutlass13device_kernelINS_4gemm6kernel13GemmUniversalIN4cute5tupleIJiiiiEEENS1_10collective13CollectiveMmaINS1_39MainloopSm90TmaGmmaRmemAWarpSpecializedILi4ENS5_IJNS4_1CILi1EEESB_SB_EEENS1_35KernelTmaWarpSpecializedCooperativeEEENS5_IJNSA_ILi256EEENSA_ILi128EEESG_EEENS_12float_e5m2_tENS5_IJlSB_lEEESI_NS5_IJSB_llEEENS4_8TiledMMAINS4_8MMA_AtomIJNS4_4SM904GMMA31MMA_64x128x32_F32E5M2E5M2_RS_TNILNSO_7ScaleInE1ELSQ_1EEEEEENS4_6LayoutINS5_IJNSA_ILi2EEESB_SB_EEENS5_IJSB_NSA_ILi0EEESW_EEEEENS5_IJNS4_10UnderscoreESZ_SZ_EEEEENS4_13SM90_TMA_LOADENS4_14ComposedLayoutINS4_7SwizzleILi3ELi4ELi3EEENS4_18smem_ptr_flag_bitsILi8EEENST_INS5_IJNSA_ILi8EEESG_EEENS5_IJSG_SB_EEEEEEEvNS4_8identityES12_NS13_IS15_S17_NST_INS5_IJSG_S18_EEENS5_IJSB_SG_EEEEEEENS4_9Copy_AtomIJNS4_39AutoVectorizingCopyWithAssumedAlignmentILi128EEESI_EEES1D_EENS_8epilogue10collective6detail29Sm90TmaWarpSpecializedAdapterINS1O_15DefaultEpilogueISI_SJ_SJ_NS1N_6thread17LinearCombinationISI_Li1EffLNS1S_9ScaleType4KindE0ELNS_15FloatRoundStyleE2ESI_EENS1_15EpilogueDefaultEEEEEvvEEEEvNT_6ParamsE --------------------------
	.section	.nv.shared._ZN7cutlass13device_kernelINS_4gemm6kernel13GemmUniversalIN4cute5tupleIJiiiiEEENS1_10collective13CollectiveMmaINS1_39MainloopSm90TmaGmmaRmemAWarpSpecializedILi4ENS5_IJNS4_1CILi1EEESB_SB_EEENS1_35KernelTmaWarpSpecializedCooperativeEEENS5_IJNSA_ILi256EEENSA_ILi128EEESG_EEENS_12float_e5m2_tENS5_IJlSB_lEEESI_NS5_IJSB_llEEENS4_8TiledMMAINS4_8MMA_AtomIJNS4_4SM904GMMA31MMA_64x128x32_F32E5M2E5M2_RS_TNILNSO_7ScaleInE1ELSQ_1EEEEEENS4_6LayoutINS5_IJNSA_ILi2EEESB_SB_EEENS5_IJSB_NSA_ILi0EEESW_EEEEENS5_IJNS4_10UnderscoreESZ_SZ_EEEEENS4_13SM90_TMA_LOADENS4_14ComposedLayoutINS4_7SwizzleILi3ELi4ELi3EEENS4_18smem_ptr_flag_bitsILi8EEENST_INS5_IJNSA_ILi8EEESG_EEENS5_IJSG_SB_EEEEEEEvNS4_8identityES12_NS13_IS15_S17_NST_INS5_IJSG_S18_EEENS5_IJSB_SG_EEEEEEENS4_9Copy_AtomIJNS4_39AutoVectorizingCopyWithAssumedAlignmentILi128EEESI_EEES1D_EENS_8epilogue10collective6detail29Sm90TmaWarpSpecializedAdapterINS1O_15DefaultEpilogueISI_SJ_SJ_NS1N_6thread17LinearCombinationISI_Li1EffLNS1S_9ScaleType4KindE0ELNS_15FloatRoundStyleE2ESI_EENS1_15EpilogueDefaultEEEEEvvEEEEvNT_6ParamsE,"aw",@nobits
	.sectionflags	@""
	.align	16
	.zero		1024


//--------------------- .nv.shared.reserved.0     --------------------------
	.section	.nv.shared.reserved.0,"aw",@nobits
	.weak		__nv_reservedSMEM_offset_0_alias
	.size		__nv_reservedSMEM_offset_0_alias, 0, 0
	.other		__nv_reservedSMEM_offset_0_alias,@"STO_CUDA_RESERVED_SHARED STV_DEFAULT"
__nv_reservedSMEM_offset_0_alias:
	.zero		0


//--------------------- .nv.global                --------------------------
	.section	.nv.global,"aw",@nobits
.nv.global:
	.type		_ZN40_INTERNAL_eb8ed40d_4_k_cu_6be6025a_264464cute1_E,@object
	.size		_ZN40_INTERNAL_eb8ed40d_4_k_cu_6be6025a_264464cute1_E,(_ZN40_INTERNAL_eb8ed40d_4_k_cu_6be6025a_264464cuda3std3__45__cpo6cbeginE - _ZN40_INTERNAL_eb8ed40d_4_k_cu_6be6025a_264464cute1_E)
_ZN40_INTERNAL_eb8ed40d_4_k_cu_6be6025a_264464cute1_E:
	.zero		1
	.type		_ZN40_INTERNAL_eb8ed40d_4_k_cu_6be6025a_264464cuda3std3__45__cpo6cbeginE,@object
	.size		_ZN40_INTERNAL_eb8ed40d_4_k_cu_6be6025a_264464cuda3std3__45__cpo6cbeginE,(_ZN40_INTERNAL_eb8ed40d_4_k_cu_6be6025a_264464cuda3std3__48in_placeE - _ZN40_INTERNAL_eb8ed40d_4_k_cu_6be6025a_264464cuda3std3__45__cpo6cbeginE)
_ZN40_INTERNAL_eb8ed40d_4_k_cu_6be6025a_264464cuda3std3__45__cpo6cbeginE:
	.zero		1
	.type		_ZN40_INTERNAL_eb8ed40d_4_k_cu_6be6025a_264464cuda3std3__48in_placeE,@object
	.size		_ZN40_INTERNAL_eb8ed40d_4_k_cu_6be6025a_264464cuda3std3__48in_placeE,(_ZN40_INTERNAL_eb8ed40d_4_k_cu_6be6025a_264464cuda3std6ranges3__45__cpo9iter_moveE - _ZN40_INTERNAL_eb8ed40d_4_k_cu_6be6025a_264464cuda3std3__48in_placeE)
_ZN40_INTERNAL_eb8ed40d_4_k_cu_6be6025a_264464cuda3std3__48in_placeE:
	.zero		1
	.type		_ZN40_INTERNAL_eb8ed40d_4_k_cu_6be6025a_264464cuda3std6ranges3__45__cpo9iter_moveE,@object
	.size		_ZN40_INTERNAL_eb8ed40d_4_k_cu_6be6025a_264464cuda3std6ranges3__45__cpo9iter_moveE,(_ZN40_INTERNAL_eb8ed40d_4_k_cu_6be6025a_264464cuda3std3__45__cpo5beginE - _ZN40_INTERNAL_eb8ed40d_4_k_cu_6be6025a_264464cuda3std6ranges3__45__cpo9iter_moveE)
_ZN40_INTERNAL_eb8ed40d_4_k_cu_6be6025a_264464cuda3std6ranges3__45__cpo9iter_moveE:
	.zero		1
	.type		_ZN40_INTERNAL_eb8ed40d_4_k_cu_6be6025a_264464cuda3std3__45__cpo5beginE,@object
	.size		_ZN40_INTERNAL_eb8ed40d_4_k_cu_6be6025a_264464cuda3std3__45__cpo5beginE,(_ZN40_INTERNAL_eb8ed40d_4_k_cu_6be6025a_264464cuda3std3__442_GLOBAL__N__eb8ed40d_4_k_cu_6be6025a_264466ignoreE - _ZN40_INTERNAL_eb8ed40d_4_k_cu_6be6025a_264464cuda3std3__45__cpo5beginE)
_ZN40_INTERNAL_eb8ed40d_4_k_cu_6be6025a_264464cuda3std3__45__cpo5beginE:
	.zero		1
	.type		_ZN40_INTERNAL_eb8ed40d_4_k_cu_6be6025a_264464cuda3std3__442_GLOBAL__N__eb8ed40d_4_k_cu_6be6025a_264466ignoreE,@object
	.size		_ZN40_INTERNAL_eb8ed40d_4_k_cu_6be6025a_264464cuda3std3__442_GLOBAL__N__eb8ed40d_4_k_cu_6be6025a_264466ignoreE,(_ZN40_INTERNAL_eb8ed40d_4_k_cu_6be6025a_264464cute7productE - _ZN40_INTERNAL_eb8ed40d_4_k_cu_6be6025a_264464cuda3std3__442_GLOBAL__N__eb8ed40d_4_k_cu_6be6025a_264466ignoreE)
_ZN40_INTERNAL_eb8ed40d_4_k_cu_6be6025a_264464cuda3std3__442_GLOBAL__N__eb8ed40d_4_k_cu_6be6025a_264466ignoreE:
	.zero		1
	.type		_ZN40_INTERNAL_eb8ed40d_4_k_cu_6be6025a_264464cute7productE,@object
	.size		_ZN40_INTERNAL_eb8ed40d_4_k_cu_6be6025a_264464cute7productE,(_ZN40_INTERNAL_eb8ed40d_4_k_cu_6be6025a_264464cuda3std3__45__cpo3endE - _ZN40_INTERNAL_eb8ed40d_4_k_cu_6be6025a_264464cute7productE)
_ZN40_INTERNAL_eb8ed40d_4_k_cu_6be6025a_264464cute7productE:
	.zero		1
	.type		_ZN40_INTERNAL_eb8ed40d_4_k_cu_6be6025a_264464cuda3std3__45__cpo3endE,@object
	.size		_ZN40_INTERNAL_eb8ed40d_4_k_cu_6be6025a_264464cuda3std3__45__cpo3endE,(_ZN40_INTERNAL_eb8ed40d_4_k_cu_6be6025a_264464cuda3std3__419piecewise_constructE - _ZN40_INTERNAL_eb8ed40d_4_k_cu_6be6025a_264464cuda3std3__45__cpo3endE)
_ZN40_INTERNAL_eb8ed40d_4_k_cu_6be6025a_264464cuda3std3__45__cpo3endE:
	.zero		1
	.type		_ZN40_INTERNAL_eb8ed40d_4_k_cu_6be6025a_264464cuda3std3__419piecewise_constructE,@object
	.size		_ZN40_INTERNAL_eb8ed40d_4_k_cu_6be6025a_264464cuda3std3__419piecewise_constructE,(_ZN40_INTERNAL_eb8ed40d_4_k_cu_6be6025a_264464cuda3std3__45__cpo4cendE - _ZN40_INTERNAL_eb8ed40d_4_k_cu_6be6025a_264464cuda3std3__419piecewise_constructE)
_ZN40_INTERNAL_eb8ed40d_4_k_cu_6be6025a_264464cuda3std3__419piecewise_constructE:
	.zero		1
	.type		_ZN40_INTERNAL_eb8ed40d_4_k_cu_6be6025a_264464cuda3std3__45__cpo4cendE,@object
	.size		_ZN40_INTERNAL_eb8ed40d_4_k_cu_6be6025a_264464cuda3std3__45__cpo4cendE,(_ZN40_INTERNAL_eb8ed40d_4_k_cu_6be6025a_264464cuda3std6ranges3__45__cpo4swapE - _ZN40_INTERNAL_eb8ed40d_4_k_cu_6be6025a_264464cuda3std3__45__cpo4cendE)
_ZN40_INTERNAL_eb8ed40d_4_k_cu_6be6025a_264464cuda3std3__45__cpo4cendE:
	.zero		1
	.type		_ZN40_INTERNAL_eb8ed40d_4_k_cu_6be6025a_264464cuda3std6ranges3__45__cpo4swapE,@object
	.size		_ZN40_INTERNAL_eb8ed40d_4_k_cu_6be6025a_264464cuda3std6ranges3__45__cpo4swapE,(.L_9 - _ZN40_INTERNAL_eb8ed40d_4_k_cu_6be6025a_264464cuda3std6ranges3__45__cpo4swapE)
_ZN40_INTERNAL_eb8ed40d_4_k_cu_6be6025a_264464cuda3std6ranges3__45__cpo4swapE:
	.zero		1
.L_9:


//--------------------- .nv.constant0._ZN7cutlass13device_kernelINS_4gemm6kernel13GemmUniversalIN4cute5tupleIJiiiiEEENS1_10collective13CollectiveMmaINS1_39MainloopSm90TmaGmmaRmemAWarpSpecializedILi4ENS5_IJNS4_1CILi1EEESB_SB_EEENS1_35KernelTmaWarpSpecializedCooperativeEEENS5_IJNSA_ILi256EEENSA_ILi128EEESG_EEENS_12float_e5m2_tENS5_IJlSB_lEEESI_NS5_IJSB_llEEENS4_8TiledMMAINS4_8MMA_AtomIJNS4_4SM904GMMA31MMA_64x128x32_F32E5M2E5M2_RS_TNILNSO_7ScaleInE1ELSQ_1EEEEEENS4_6LayoutINS5_IJNSA_ILi2EEESB_SB_EEENS5_IJSB_NSA_ILi0EEESW_EEEEENS5_IJNS4_10UnderscoreESZ_SZ_EEEEENS4_13SM90_TMA_LOADENS4_14ComposedLayoutINS4_7SwizzleILi3ELi4ELi3EEENS4_18smem_ptr_flag_bitsILi8EEENST_INS5_IJNSA_ILi8EEESG_EEENS5_IJSG_SB_EEEEEEEvNS4_8identityES12_NS13_IS15_S17_NST_INS5_IJSG_S18_EEENS5_IJSB_SG_EEEEEEENS4_9Copy_AtomIJNS4_39AutoVectorizingCopyWithAssumedAlignmentILi128EEESI_EEES1D_EENS_8epilogue10collective6detail29Sm90TmaWarpSpecializedAdapterINS1O_15DefaultEpilogueISI_SJ_SJ_NS1N_6thread17LinearCombinationISI_Li1EffLNS1S_9ScaleType4KindE0ELNS_15FloatRoundStyleE2ESI_EENS1_15EpilogueDefaultEEEEEvvEEEEvNT_6ParamsE --------------------------
	.section	.nv.constant0._ZN7cutlass13device_kernelINS_4gemm6kernel13GemmUniversalIN4cute5tupleIJiiiiEEENS1_10collective13CollectiveMmaINS1_39MainloopSm90TmaGmmaRmemAWarpSpecializedILi4ENS5_IJNS4_1CILi1EEESB_SB_EEENS1_35KernelTmaWarpSpecializedCooperativeEEENS5_IJNSA_ILi256EEENSA_ILi128EEESG_EEENS_12float_e5m2_tENS5_IJlSB_lEEESI_NS5_IJSB_llEEENS4_8TiledMMAINS4_8MMA_AtomIJNS4_4SM904GMMA31MMA_64x128x32_F32E5M2E5M2_RS_TNILNSO_7ScaleInE1ELSQ_1EEEEEENS4_6LayoutINS5_IJNSA_ILi2EEESB_SB_EEENS5_IJSB_NSA_ILi0EEESW_EEEEENS5_IJNS4_10UnderscoreESZ_SZ_EEEEENS4_13SM90_TMA_LOADENS4_14ComposedLayoutINS4_7SwizzleILi3ELi4ELi3EEENS4_18smem_ptr_flag_bitsILi8EEENST_INS5_IJNSA_ILi8EEESG_EEENS5_IJSG_SB_EEEEEEEvNS4_8identityES12_NS13_IS15_S17_NST_INS5_IJSG_S18_EEENS5_IJSB_SG_EEEEEEENS4_9Copy_AtomIJNS4_39AutoVectorizingCopyWithAssumedAlignmentILi128EEESI_EEES1D_EENS_8epilogue10collective6detail29Sm90TmaWarpSpecializedAdapterINS1O_15DefaultEpilogueISI_SJ_SJ_NS1N_6thread17LinearCombinationISI_Li1EffLNS1S_9ScaleType4KindE0ELNS_15FloatRoundStyleE2ESI_EENS1_15EpilogueDefaultEEEEEvvEEEEvNT_6ParamsE,"a",@progbits
	.sectionflags	@""
	.align	4
.nv.constant0._ZN7cutlass13device_kernelINS_4gemm6kernel13GemmUniversalIN4cute5tupleIJiiiiEEENS1_10collective13CollectiveMmaINS1_39MainloopSm90TmaGmmaRmemAWarpSpecializedILi4ENS5_IJNS4_1CILi1EEESB_SB_EEENS1_35KernelTmaWarpSpecializedCooperativeEEENS5_IJNSA_ILi256EEENSA_ILi128EEESG_EEENS_12float_e5m2_tENS5_IJlSB_lEEESI_NS5_IJSB_llEEENS4_8TiledMMAINS4_8MMA_AtomIJNS4_4SM904GMMA31MMA_64x128x32_F32E5M2E5M2_RS_TNILNSO_7ScaleInE1ELSQ_1EEEEEENS4_6LayoutINS5_IJNSA_ILi2EEESB_SB_EEENS5_IJSB_NSA_ILi0EEESW_EEEEENS5_IJNS4_10UnderscoreESZ_SZ_EEEEENS4_13SM90_TMA_LOADENS4_14ComposedLayoutINS4_7SwizzleILi3ELi4ELi3EEENS4_18smem_ptr_flag_bitsILi8EEENST_INS5_IJNSA_ILi8EEESG_EEENS5_IJSG_SB_EEEEEEEvNS4_8identityES12_NS13_IS15_S17_NST_INS5_IJSG_S18_EEENS5_IJSB_SG_EEEEEEENS4_9Copy_AtomIJNS4_39AutoVectorizingCopyWithAssumedAlignmentILi128EEESI_EEES1D_EENS_8epilogue10collective6detail29Sm90TmaWarpSpecializedAdapterINS1O_15DefaultEpilogueISI_SJ_SJ_NS1N_6thread17LinearCombinationISI_Li1EffLNS1S_9ScaleType4KindE0ELNS_15FloatRoundStyleE2ESI_EENS1_15EpilogueDefaultEEEEEvvEEEEvNT_6ParamsE:
	.zero		1664


//--------------------- SYMBOLS --------------------------

	.type		.nv.reservedSmem.offset0,@object
	.size		.nv.reservedSmem.offset0,0x4
	.type		__assertfail,@function
